	.target	sm_90a

	.elftype	@"ET_EXEC"


//--------------------- .note.nv.tkinfo           --------------------------
	.section	.note.nv.tkinfo,"",@"SHT_NOTE"
	.sectionflags	@"SHF_NOTE_NV_TKINFO"
	.tkinfo
        /*0018*/ 	.word	0x00000002
        /*0030*/ 	.string	""
        /*0030*/ 	.string	"ptxas"
        /*0030*/ 	.string	"Cuda compilation tools, release 13.0, V13.0.88"
        /*0030*/ 	.string	"Build cuda_13.0.r13.0/compiler.36424714_0"
        /*0030*/ 	.string	"-arch sm_90a -m 64 "



//--------------------- .note.nv.cuinfo           --------------------------
	.section	.note.nv.cuinfo,"",@"SHT_NOTE"
	.sectionflags	@"SHF_NOTE_NV_CUINFO"
        /*0018*/ 	.short	0x0002
        /*001a*/ 	.short	0x005a
        /*001c*/ 	.short	0x0082
	.zero		2


//--------------------- .nv.info                  --------------------------
	.section	.nv.info,"",@"SHT_CUDA_INFO"
	.align	4


	//----- nvinfo : EIATTR_REGCOUNT
	.align		4
        /*0000*/ 	.byte	0x04, 0x2f
        /*0002*/ 	.short	(.L_15 - .L_14)
	.align		4
.L_14:
        /*0004*/ 	.word	index@(_ZN7cutlass13device_kernelINS_4gemm6kernel13GemmUniversalIN4cute5tupleIJiiiiEEENS1_10collective13CollectiveMmaINS1_34MainloopSm90TmaGmmaWarpSpecializedILi4ENS5_IJNS4_1CILi1EEESB_SB_EEENS1_35KernelTmaWarpSpecializedCooperativeEEENS5_IJNSA_ILi128EEENSA_ILi64EEESF_EEENS_10bfloat16_tENS5_IJlSB_lEEESI_SJ_NS4_8TiledMMAINS4_8MMA_AtomIJNS4_4SM904GMMA27MMA_64x64x16_F32BF16BF16_SSILNSN_5MajorE0ELSP_0ELNSN_7ScaleInE1ELSQ_1EEEEEENS4_6LayoutINS5_IJNSA_ILi2EEESB_SB_EEENS5_IJSB_NSA_ILi0EEESW_EEEEENS5_IJNS4_10UnderscoreESZ_SZ_EEEEENS4_13SM90_TMA_LOADENS4_14ComposedLayoutINS4_7SwizzleILi3ELi4ELi3EEENS4_18smem_ptr_flag_bitsILi16EEENST_INS5_IJNSA_ILi8EEESG_EEENS5_IJSG_SB_EEEEEEEvNS4_8identityES12_S1C_vS1D_EENS_8epilogue10collective6detail29Sm90TmaWarpSpecializedAdapterINS1G_15DefaultEpilogueISI_SJ_SJ_NS1F_6thread17LinearCombinationISI_Li1EffLNS1K_9ScaleType4KindE0ELNS_15FloatRoundStyleE2ESI_EENS1_15EpilogueDefaultEEEEEvvEEEEvNT_6ParamsE)
        /*0008*/ 	.word	0x000000a8


	//----- nvinfo : EIATTR_FRAME_SIZE
	.align		4
.L_15:
        /*000c*/ 	.byte	0x04, 0x11
        /*000e*/ 	.short	(.L_17 - .L_16)
	.align		4
.L_16:
        /*0010*/ 	.word	index@(_ZN7cutlass13device_kernelINS_4gemm6kernel13GemmUniversalIN4cute5tupleIJiiiiEEENS1_10collective13CollectiveMmaINS1_34MainloopSm90TmaGmmaWarpSpecializedILi4ENS5_IJNS4_1CILi1EEESB_SB_EEENS1_35KernelTmaWarpSpecializedCooperativeEEENS5_IJNSA_ILi128EEENSA_ILi64EEESF_EEENS_10bfloat16_tENS5_IJlSB_lEEESI_SJ_NS4_8TiledMMAINS4_8MMA_AtomIJNS4_4SM904GMMA27MMA_64x64x16_F32BF16BF16_SSILNSN_5MajorE0ELSP_0ELNSN_7ScaleInE1ELSQ_1EEEEEENS4_6LayoutINS5_IJNSA_ILi2EEESB_SB_EEENS5_IJSB_NSA_ILi0EEESW_EEEEENS5_IJNS4_10UnderscoreESZ_SZ_EEEEENS4_13SM90_TMA_LOADENS4_14ComposedLayoutINS4_7SwizzleILi3ELi4ELi3EEENS4_18smem_ptr_flag_bitsILi16EEENST_INS5_IJNSA_ILi8EEESG_EEENS5_IJSG_SB_EEEEEEEvNS4_8identityES12_S1C_vS1D_EENS_8epilogue10collective6detail29Sm90TmaWarpSpecializedAdapterINS1G_15DefaultEpilogueISI_SJ_SJ_NS1F_6thread17LinearCombinationISI_Li1EffLNS1K_9ScaleType4KindE0ELNS_15FloatRoundStyleE2ESI_EENS1_15EpilogueDefaultEEEEEvvEEEEvNT_6ParamsE)
        /*0014*/ 	.word	0x00000000


	//----- nvinfo : EIATTR_MIN_STACK_SIZE
	.align		4
.L_17:
        /*0018*/ 	.byte	0x04, 0x12
        /*001a*/ 	.short	(.L_19 - .L_18)
	.align		4
.L_18:
        /*001c*/ 	.word	index@(_ZN7cutlass13device_kernelINS_4gemm6kernel13GemmUniversalIN4cute5tupleIJiiiiEEENS1_10collective13CollectiveMmaINS1_34MainloopSm90TmaGmmaWarpSpecializedILi4ENS5_IJNS4_1CILi1EEESB_SB_EEENS1_35KernelTmaWarpSpecializedCooperativeEEENS5_IJNSA_ILi128EEENSA_ILi64EEESF_EEENS_10bfloat16_tENS5_IJlSB_lEEESI_SJ_NS4_8TiledMMAINS4_8MMA_AtomIJNS4_4SM904GMMA27MMA_64x64x16_F32BF16BF16_SSILNSN_5MajorE0ELSP_0ELNSN_7ScaleInE1ELSQ_1EEEEEENS4_6LayoutINS5_IJNSA_ILi2EEESB_SB_EEENS5_IJSB_NSA_ILi0EEESW_EEEEENS5_IJNS4_10UnderscoreESZ_SZ_EEEEENS4_13SM90_TMA_LOADENS4_14ComposedLayoutINS4_7SwizzleILi3ELi4ELi3EEENS4_18smem_ptr_flag_bitsILi16EEENST_INS5_IJNSA_ILi8EEESG_EEENS5_IJSG_SB_EEEEEEEvNS4_8identityES12_S1C_vS1D_EENS_8epilogue10collective6detail29Sm90TmaWarpSpecializedAdapterINS1G_15DefaultEpilogueISI_SJ_SJ_NS1F_6thread17LinearCombinationISI_Li1EffLNS1K_9ScaleType4KindE0ELNS_15FloatRoundStyleE2ESI_EENS1_15EpilogueDefaultEEEEEvvEEEEvNT_6ParamsE)
        /*0020*/ 	.word	0x00000000
.L_19:


//--------------------- .nv.compat                --------------------------
	.section	.nv.compat,"",@"SHT_CUDA_COMPAT_INFO"
	.align	4
        /*0000*/ 	.byte	0x02, 0x09, 0x01, 0x00, 0x02, 0x02, 0x04, 0x00, 0x02, 0x05, 0x05, 0x00, 0x03, 0x07, 0x01, 0x01
        /*0010*/ 	.byte	0x02, 0x03, 0x01, 0x00, 0x02, 0x06, 0x01, 0x00, 0x04, 0x0b, 0x08, 0x00, 0x00, 0x00, 0x00, 0x00
        /*0020*/ 	.byte	0x00, 0x00, 0x00, 0x00


//--------------------- .nv.info._ZN7cutlass13device_kernelINS_4gemm6kernel13GemmUniversalIN4cute5tupleIJiiiiEEENS1_10collective13CollectiveMmaINS1_34MainloopSm90TmaGmmaWarpSpecializedILi4ENS5_IJNS4_1CILi1EEESB_SB_EEENS1_35KernelTmaWarpSpecializedCooperativeEEENS5_IJNSA_ILi128EEENSA_ILi64EEESF_EEENS_10bfloat16_tENS5_IJlSB_lEEESI_SJ_NS4_8TiledMMAINS4_8MMA_AtomIJNS4_4SM904GMMA27MMA_64x64x16_F32BF16BF16_SSILNSN_5MajorE0ELSP_0ELNSN_7ScaleInE1ELSQ_1EEEEEENS4_6LayoutINS5_IJNSA_ILi2EEESB_SB_EEENS5_IJSB_NSA_ILi0EEESW_EEEEENS5_IJNS4_10UnderscoreESZ_SZ_EEEEENS4_13SM90_TMA_LOADENS4_14ComposedLayoutINS4_7SwizzleILi3ELi4ELi3EEENS4_18smem_ptr_flag_bitsILi16EEENST_INS5_IJNSA_ILi8EEESG_EEENS5_IJSG_SB_EEEEEEEvNS4_8identityES12_S1C_vS1D_EENS_8epilogue10collective6detail29Sm90TmaWarpSpecializedAdapterINS1G_15DefaultEpilogueISI_SJ_SJ_NS1F_6thread17LinearCombinationISI_Li1EffLNS1K_9ScaleType4KindE0ELNS_15FloatRoundStyleE2ESI_EENS1_15EpilogueDefaultEEEEEvvEEEEvNT_6ParamsE --------------------------
	.section	.nv.info._ZN7cutlass13device_kernelINS_4gemm6kernel13GemmUniversalIN4cute5tupleIJiiiiEEENS1_10collective13CollectiveMmaINS1_34MainloopSm90TmaGmmaWarpSpecializedILi4ENS5_IJNS4_1CILi1EEESB_SB_EEENS1_35KernelTmaWarpSpecializedCooperativeEEENS5_IJNSA_ILi128EEENSA_ILi64EEESF_EEENS_10bfloat16_tENS5_IJlSB_lEEESI_SJ_NS4_8TiledMMAINS4_8MMA_AtomIJNS4_4SM904GMMA27MMA_64x64x16_F32BF16BF16_SSILNSN_5MajorE0ELSP_0ELNSN_7ScaleInE1ELSQ_1EEEEEENS4_6LayoutINS5_IJNSA_ILi2EEESB_SB_EEENS5_IJSB_NSA_ILi0EEESW_EEEEENS5_IJNS4_10UnderscoreESZ_SZ_EEEEENS4_13SM90_TMA_LOADENS4_14ComposedLayoutINS4_7SwizzleILi3ELi4ELi3EEENS4_18smem_ptr_flag_bitsILi16EEENST_INS5_IJNSA_ILi8EEESG_EEENS5_IJSG_SB_EEEEEEEvNS4_8identityES12_S1C_vS1D_EENS_8epilogue10collective6detail29Sm90TmaWarpSpecializedAdapterINS1G_15DefaultEpilogueISI_SJ_SJ_NS1F_6thread17LinearCombinationISI_Li1EffLNS1K_9ScaleType4KindE0ELNS_15FloatRoundStyleE2ESI_EENS1_15EpilogueDefaultEEEEEvvEEEEvNT_6ParamsE,"",@"SHT_CUDA_INFO"
	.sectionflags	@""
	.align	4


	//----- nvinfo : EIATTR_CUDA_API_VERSION
	.align		4
        /*0000*/ 	.byte	0x04, 0x37
        /*0002*/ 	.short	(.L_21 - .L_20)
.L_20:
        /*0004*/ 	.word	0x00000082


	//----- nvinfo : EIATTR_KPARAM_INFO
	.align		4
.L_21:
        /*0008*/ 	.byte	0x04, 0x17
        /*000a*/ 	.short	(.L_23 - .L_22)
.L_22:
        /*000c*/ 	.word	0x00000000
        /*0010*/ 	.short	0x0000
        /*0012*/ 	.short	0x0070
        /*0014*/ 	.byte	0x00, 0xf0, 0x01, 0x10


	//----- nvinfo : EIATTR_SPARSE_MMA_MASK
	.align		4
.L_23:
        /*0018*/ 	.byte	0x03, 0x50
        /*001a*/ 	.short	0x0000


	//----- nvinfo : EIATTR_MAXREG_COUNT
	.align		4
        /*001c*/ 	.byte	0x03, 0x1b
        /*001e*/ 	.short	0x00a8


	//----- nvinfo : EIATTR_NUM_BARRIERS
	.align		4
        /*0020*/ 	.byte	0x02, 0x4c
        /*0022*/ 	.byte	0x01
	.zero		1


	//----- nvinfo : EIATTR_EXTERNS
	.align		4
        /*0024*/ 	.byte	0x04, 0x0f
        /*0026*/ 	.short	(.L_25 - .L_24)


	//   ....[0]....
	.align		4
.L_24:
        /*0028*/ 	.word	index@(__assertfail)


	//----- nvinfo : EIATTR_MERCURY_ISA_VERSION
	.align		4
.L_25:
        /*002c*/ 	.byte	0x03, 0x5f
        /*002e*/ 	.short	0x0101


	//----- nvinfo : EIATTR_INT_WARP_WIDE_INSTR_OFFSETS
	.align		4
        /*0030*/ 	.byte	0x04, 0x31
        /*0032*/ 	.short	(.L_27 - .L_26)


	//   ....[0]....
.L_26:
        /*0034*/ 	.word	0x000003b0


	//   ....[1]....
        /*0038*/ 	.word	0x000003c0


	//   ....[2]....
        /*003c*/ 	.word	0x000004e0


	//----- nvinfo : EIATTR_COOP_GROUP_MASK_REGIDS
	.align		4
.L_27:
        /*0040*/ 	.byte	0x04, 0x29
        /*0042*/ 	.short	(.L_29 - .L_28)


	//   ....[0]....
.L_28:
        /*0044*/ 	.word	0xffffffff


	//   ....[1]....
        /*0048*/ 	.word	0xffffffff


	//   ....[2]....
        /*004c*/ 	.word	0xffffffff


	//   ....[3]....
        /*0050*/ 	.word	0xffffffff


	//   ....[4]....
        /*0054*/ 	.word	0xffffffff


	//----- nvinfo : EIATTR_COOP_GROUP_INSTR_OFFSETS
	.align		4
.L_29:
        /*0058*/ 	.byte	0x04, 0x28
        /*005a*/ 	.short	(.L_31 - .L_30)


	//   ....[0]....
.L_30:
        /*005c*/ 	.word	0x00000060


	//   ....[1]....
        /*0060*/ 	.word	0x00000070


	//   ....[2]....
        /*0064*/ 	.word	0x00000130


	//   ....[3]....
        /*0068*/ 	.word	0x000002c0


	//   ....[4]....
        /*006c*/ 	.word	0x000011c0


	//----- nvinfo : EIATTR_REG_RECONFIG
	.align		4
.L_31:
        /*0070*/ 	.byte	0x01, 0x54
	.zero		2


	//----- nvinfo : EIATTR_SYSCALL_OFFSETS
	.align		4
        /*0074*/ 	.byte	0x04, 0x46
        /*0076*/ 	.short	(.L_33 - .L_32)


	//   ....[0]....
.L_32:
        /*0078*/ 	.word	0x000013b0


	//----- nvinfo : EIATTR_MBARRIER_INSTR_OFFSETS
	.align		4
.L_33:
        /*007c*/ 	.byte	0x04, 0x39
        /*007e*/ 	.short	(.L_35 - .L_34)


	//   ....[0]....
.L_34:
        /*0080*/ 	.word	0x00000230
        /*0084*/ 	.word	0x000000ff
        /*0088*/ 	.word	0x00000000
        /*008c*/ 	.short	0x0100
        /*008e*/ 	.byte	0x08
	.zero		1


	//   ....[1]....
        /*0090*/ 	.word	0x00000240
        /*0094*/ 	.word	0x000000ff
        /*0098*/ 	.word	0x00000020
        /*009c*/ 	.short	0x0100
        /*009e*/ 	.byte	0x08
	.zero		1


	//   ....[2]....
        /*00a0*/ 	.word	0x00000250
        /*00a4*/ 	.word	0x000000ff
        /*00a8*/ 	.word	0x00000008
        /*00ac*/ 	.short	0x0100
        /*00ae*/ 	.byte	0x08
	.zero		1


	//   ....[3]....
        /*00b0*/ 	.word	0x00000260
        /*00b4*/ 	.word	0x000000ff
        /*00b8*/ 	.word	0x00000028
        /*00bc*/ 	.short	0x0100
        /*00be*/ 	.byte	0x08
	.zero		1


	//   ....[4]....
        /*00c0*/ 	.word	0x00000270
        /*00c4*/ 	.word	0x000000ff
        /*00c8*/ 	.word	0x00000010
        /*00cc*/ 	.short	0x0100
        /*00ce*/ 	.byte	0x08
	.zero		1


	//   ....[5]....
        /*00d0*/ 	.word	0x00000280
        /*00d4*/ 	.word	0x000000ff
        /*00d8*/ 	.word	0x00000030
        /*00dc*/ 	.short	0x0100
        /*00de*/ 	.byte	0x08
	.zero		1


	//   ....[6]....
        /*00e0*/ 	.word	0x00000290
        /*00e4*/ 	.word	0x000000ff
        /*00e8*/ 	.word	0x00000018
        /*00ec*/ 	.short	0x0100
        /*00ee*/ 	.byte	0x08
	.zero		1


	//   ....[7]....
        /*00f0*/ 	.word	0x000002a0
        /*00f4*/ 	.word	0x000000ff
        /*00f8*/ 	.word	0x00000038
        /*00fc*/ 	.short	0x0100
        /*00fe*/ 	.byte	0x08
	.zero		1


	//   ....[8]....
        /*0100*/ 	.word	0x00000560
        /*0104*/ 	.word	0x000000ff
        /*0108*/ 	.word	0x00000050
        /*010c*/ 	.short	0x0100
        /*010e*/ 	.byte	0x08
	.zero		1


	//   ....[9]....
        /*0110*/ 	.word	0x000005c0
        /*0114*/ 	.word	0x000000ff
        /*0118*/ 	.word	0x00000058
        /*011c*/ 	.short	0x0100
        /*011e*/ 	.byte	0x08
	.zero		1


	//   ....[10]....
        /*0120*/ 	.word	0x00001430
        /*0124*/ 	.word	0x00000003
        /*0128*/ 	.word	0x00000000
        /*012c*/ 	.short	0x010a
        /*012e*/ 	.byte	0x3f
	.zero		1


	//   ....[11]....
        /*0130*/ 	.word	0x00001490
        /*0134*/ 	.word	0x00000003
        /*0138*/ 	.word	0x00000000
        /*013c*/ 	.short	0x010a
        /*013e*/ 	.byte	0x3f
	.zero		1


	//   ....[12]....
        /*0140*/ 	.word	0x000019a0
        /*0144*/ 	.word	0x000000ff
        /*0148*/ 	.word	0x00000000
        /*014c*/ 	.short	0x010a
        /*014e*/ 	.byte	0x08
	.zero		1


	//   ....[13]....
        /*0150*/ 	.word	0x000019e0
        /*0154*/ 	.word	0x000000ff
        /*0158*/ 	.word	0x00000000
        /*015c*/ 	.short	0x010a
        /*015e*/ 	.byte	0x08
	.zero		1


	//   ....[14]....
        /*0160*/ 	.word	0x00001e00
        /*0164*/ 	.word	0x000000ff
        /*0168*/ 	.word	0x00000000
        /*016c*/ 	.short	0x0101
        /*016e*/ 	.byte	0x07
	.zero		1


	//   ....[15]....
        /*0170*/ 	.word	0x00001fc0
        /*0174*/ 	.word	0x000000ff
        /*0178*/ 	.word	0x00000000
        /*017c*/ 	.short	0x0101
        /*017e*/ 	.byte	0x04
	.zero		1


	//   ....[16]....
        /*0180*/ 	.word	0x00005370
        /*0184*/ 	.word	0x0000000e
        /*0188*/ 	.word	0x00000020
        /*018c*/ 	.short	0x010a
        /*018e*/ 	.byte	0x3f
	.zero		1


	//   ....[17]....
        /*0190*/ 	.word	0x000057f0
        /*0194*/ 	.word	0x00000005
        /*0198*/ 	.word	0x00000058
        /*019c*/ 	.short	0x0101
        /*019e*/ 	.byte	0x3f
	.zero		1


	//   ....[18]....
        /*01a0*/ 	.word	0x00005f00
        /*01a4*/ 	.word	0x00000007
        /*01a8*/ 	.word	0x00000000
        /*01ac*/ 	.short	0x010a
        /*01ae*/ 	.byte	0x3f
	.zero		1


	//   ....[19]....
        /*01b0*/ 	.word	0x00005f80
        /*01b4*/ 	.word	0x00000008
        /*01b8*/ 	.word	0x00000000
        /*01bc*/ 	.short	0x010a
        /*01be*/ 	.byte	0x3f
	.zero		1


	//   ....[20]....
        /*01c0*/ 	.word	0x00006010
        /*01c4*/ 	.word	0x0000000b
        /*01c8*/ 	.word	0x00000000
        /*01cc*/ 	.short	0x010a
        /*01ce*/ 	.byte	0x3f
	.zero		1


	//   ....[21]....
        /*01d0*/ 	.word	0x000060a0
        /*01d4*/ 	.word	0x00000003
        /*01d8*/ 	.word	0x00000000
        /*01dc*/ 	.short	0x010a
        /*01de*/ 	.byte	0x3f
	.zero		1


	//   ....[22]....
        /*01e0*/ 	.word	0x00006100
        /*01e4*/ 	.word	0x00000003
        /*01e8*/ 	.word	0x00000000
        /*01ec*/ 	.short	0x010a
        /*01ee*/ 	.byte	0x3f
	.zero		1


	//   ....[23]....
        /*01f0*/ 	.word	0x00006160
        /*01f4*/ 	.word	0x00000004
        /*01f8*/ 	.word	0x00000000
        /*01fc*/ 	.short	0x010a
        /*01fe*/ 	.byte	0x3f
	.zero		1


	//   ....[24]....
        /*0200*/ 	.word	0x00006230
        /*0204*/ 	.word	0x0000000e
        /*0208*/ 	.word	0x00000020
        /*020c*/ 	.short	0x010a
        /*020e*/ 	.byte	0x3f
	.zero		1


	//   ....[25]....
        /*0210*/ 	.word	0x00006300
        /*0214*/ 	.word	0x00000007
        /*0218*/ 	.word	0x00000000
        /*021c*/ 	.short	0x010a
        /*021e*/ 	.byte	0x3f
	.zero		1


	//   ....[26]....
        /*0220*/ 	.word	0x00006350
        /*0224*/ 	.word	0x00000008
        /*0228*/ 	.word	0x00000000
        /*022c*/ 	.short	0x010a
        /*022e*/ 	.byte	0x3f
	.zero		1


	//   ....[27]....
        /*0230*/ 	.word	0x000063a0
        /*0234*/ 	.word	0x0000000b
        /*0238*/ 	.word	0x00000000
        /*023c*/ 	.short	0x010a
        /*023e*/ 	.byte	0x3f
	.zero		1


	//----- nvinfo : EIATTR_NUM_MBARRIERS
	.align		4
.L_35:
        /*0240*/ 	.byte	0x03, 0x38
        /*0242*/ 	.short	0x000a


	//----- nvinfo : EIATTR_EXIT_INSTR_OFFSETS
	.align		4
        /*0244*/ 	.byte	0x04, 0x1c
        /*0246*/ 	.short	(.L_37 - .L_36)


	//   ....[0]....
.L_36:
        /*0248*/ 	.word	0x00000660


	//   ....[1]....
        /*024c*/ 	.word	0x00000f20


	//   ....[2]....
        /*0250*/ 	.word	0x00004a50


	//   ....[3]....
        /*0254*/ 	.word	0x00005080


	//   ....[4]....
        /*0258*/ 	.word	0x000060f0


	//----- nvinfo : EIATTR_MAX_THREADS
	.align		4
.L_37:
        /*025c*/ 	.byte	0x04, 0x05
        /*025e*/ 	.short	(.L_39 - .L_38)
.L_38:
        /*0260*/ 	.word	0x00000180
        /*0264*/ 	.word	0x00000001
        /*0268*/ 	.word	0x00000001


	//----- nvinfo : EIATTR_CRS_STACK_SIZE
	.align		4
.L_39:
        /*026c*/ 	.byte	0x04, 0x1e
        /*026e*/ 	.short	(.L_41 - .L_40)
.L_40:
        /*0270*/ 	.word	0x00000000


	//----- nvinfo : EIATTR_CBANK_PARAM_SIZE
	.align		4
.L_41:
        /*0274*/ 	.byte	0x03, 0x19
        /*0276*/ 	.short	0x0470


	//----- nvinfo : EIATTR_PARAM_CBANK
	.align		4
        /*0278*/ 	.byte	0x04, 0x0a
        /*027a*/ 	.short	(.L_43 - .L_42)
	.align		4
.L_42:
        /*027c*/ 	.word	index@(.nv.constant0._ZN7cutlass13device_kernelINS_4gemm6kernel13GemmUniversalIN4cute5tupleIJiiiiEEENS1_10collective13CollectiveMmaINS1_34MainloopSm90TmaGmmaWarpSpecializedILi4ENS5_IJNS4_1CILi1EEESB_SB_EEENS1_35KernelTmaWarpSpecializedCooperativeEEENS5_IJNSA_ILi128EEENSA_ILi64EEESF_EEENS_10bfloat16_tENS5_IJlSB_lEEESI_SJ_NS4_8TiledMMAINS4_8MMA_AtomIJNS4_4SM904GMMA27MMA_64x64x16_F32BF16BF16_SSILNSN_5MajorE0ELSP_0ELNSN_7ScaleInE1ELSQ_1EEEEEENS4_6LayoutINS5_IJNSA_ILi2EEESB_SB_EEENS5_IJSB_NSA_ILi0EEESW_EEEEENS5_IJNS4_10UnderscoreESZ_SZ_EEEEENS4_13SM90_TMA_LOADENS4_14ComposedLayoutINS4_7SwizzleILi3ELi4ELi3EEENS4_18smem_ptr_flag_bitsILi16EEENST_INS5_IJNSA_ILi8EEESG_EEENS5_IJSG_SB_EEEEEEEvNS4_8identityES12_S1C_vS1D_EENS_8epilogue10collective6detail29Sm90TmaWarpSpecializedAdapterINS1G_15DefaultEpilogueISI_SJ_SJ_NS1F_6thread17LinearCombinationISI_Li1EffLNS1K_9ScaleType4KindE0ELNS_15FloatRoundStyleE2ESI_EENS1_15EpilogueDefaultEEEEEvvEEEEvNT_6ParamsE)
        /*0280*/ 	.short	0x0210
        /*0282*/ 	.short	0x0470


	//----- nvinfo : EIATTR_SW_WAR
	.align		4
.L_43:
        /*0284*/ 	.byte	0x04, 0x36
        /*0286*/ 	.short	(.L_45 - .L_44)
.L_44:
        /*0288*/ 	.word	0x00000008
.L_45:


//--------------------- .nv.callgraph             --------------------------
	.section	.nv.callgraph,"",@"SHT_CUDA_CALLGRAPH"
	.align	4
	.sectionentsize	8
	.align		4
        /*0000*/ 	.word	0x00000000
	.align		4
        /*0004*/ 	.word	0xffffffff
	.align		4
        /*0008*/ 	.word	index@(_ZN7cutlass13device_kernelINS_4gemm6kernel13GemmUniversalIN4cute5tupleIJiiiiEEENS1_10collective13CollectiveMmaINS1_34MainloopSm90TmaGmmaWarpSpecializedILi4ENS5_IJNS4_1CILi1EEESB_SB_EEENS1_35KernelTmaWarpSpecializedCooperativeEEENS5_IJNSA_ILi128EEENSA_ILi64EEESF_EEENS_10bfloat16_tENS5_IJlSB_lEEESI_SJ_NS4_8TiledMMAINS4_8MMA_AtomIJNS4_4SM904GMMA27MMA_64x64x16_F32BF16BF16_SSILNSN_5MajorE0ELSP_0ELNSN_7ScaleInE1ELSQ_1EEEEEENS4_6LayoutINS5_IJNSA_ILi2EEESB_SB_EEENS5_IJSB_NSA_ILi0EEESW_EEEEENS5_IJNS4_10UnderscoreESZ_SZ_EEEEENS4_13SM90_TMA_LOADENS4_14ComposedLayoutINS4_7SwizzleILi3ELi4ELi3EEENS4_18smem_ptr_flag_bitsILi16EEENST_INS5_IJNSA_ILi8EEESG_EEENS5_IJSG_SB_EEEEEEEvNS4_8identityES12_S1C_vS1D_EENS_8epilogue10collective6detail29Sm90TmaWarpSpecializedAdapterINS1G_15DefaultEpilogueISI_SJ_SJ_NS1F_6thread17LinearCombinationISI_Li1EffLNS1K_9ScaleType4KindE0ELNS_15FloatRoundStyleE2ESI_EENS1_15EpilogueDefaultEEEEEvvEEEEvNT_6ParamsE)
	.align		4
        /*000c*/ 	.word	index@(__assertfail)
	.align		4
        /*0010*/ 	.word	0x00000000
	.align		4
        /*0014*/ 	.word	0xfffffffe
	.align		4
        /*0018*/ 	.word	0x00000000
	.align		4
        /*001c*/ 	.word	0xfffffffd
	.align		4
        /*0020*/ 	.word	0x00000000
	.align		4
        /*0024*/ 	.word	0xfffffffc


//--------------------- .nv.constant4             --------------------------
	.section	.nv.constant4,"a",@progbits
	.align	8
	.align		8
.nv.constant4:
        /*0000*/ 	.dword	__assertfail
	.align		8
        /*0008*/ 	.dword	__unnamed_1
	.align		8
        /*0010*/ 	.dword	_ZN40_INTERNAL_01a5bcd9_4_k_cu_86587a06_224824cuda3std3__45__cpo5beginE
	.align		8
        /*0018*/ 	.dword	_ZN40_INTERNAL_01a5bcd9_4_k_cu_86587a06_224824cuda3std3__45__cpo3endE
	.align		8
        /*0020*/ 	.dword	_ZN40_INTERNAL_01a5bcd9_4_k_cu_86587a06_224824cuda3std3__45__cpo6cbeginE
	.align		8
        /*0028*/ 	.dword	_ZN40_INTERNAL_01a5bcd9_4_k_cu_86587a06_224824cuda3std3__45__cpo4cendE
	.align		8
        /*0030*/ 	.dword	_ZN40_INTERNAL_01a5bcd9_4_k_cu_86587a06_224824cuda3std3__442_GLOBAL__N__01a5bcd9_4_k_cu_86587a06_224826ignoreE
	.align		8
        /*0038*/ 	.dword	_ZN40_INTERNAL_01a5bcd9_4_k_cu_86587a06_224824cuda3std3__419piecewise_constructE
	.align		8
        /*0040*/ 	.dword	_ZN40_INTERNAL_01a5bcd9_4_k_cu_86587a06_224824cuda3std3__48in_placeE
	.align		8
        /*0048*/ 	.dword	_ZN40_INTERNAL_01a5bcd9_4_k_cu_86587a06_224824cuda3std6ranges3__45__cpo4swapE
	.align		8
        /*0050*/ 	.dword	_ZN40_INTERNAL_01a5bcd9_4_k_cu_86587a06_224824cuda3std6ranges3__45__cpo9iter_moveE
	.align		8
        /*0058*/ 	.dword	_ZN40_INTERNAL_01a5bcd9_4_k_cu_86587a06_224824cute7productE
	.align		8
        /*0060*/ 	.dword	_ZN40_INTERNAL_01a5bcd9_4_k_cu_86587a06_224824cute1_E
	.align		8
        /*0068*/ 	.dword	$str$22
	.align		8
        /*0070*/ 	.dword	$str$23


//--------------------- .text._ZN7cutlass13device_kernelINS_4gemm6kernel13GemmUniversalIN4cute5tupleIJiiiiEEENS1_10collective13CollectiveMmaINS1_34MainloopSm90TmaGmmaWarpSpecializedILi4ENS5_IJNS4_1CILi1EEESB_SB_EEENS1_35KernelTmaWarpSpecializedCooperativeEEENS5_IJNSA_ILi128EEENSA_ILi64EEESF_EEENS_10bfloat16_tENS5_IJlSB_lEEESI_SJ_NS4_8TiledMMAINS4_8MMA_AtomIJNS4_4SM904GMMA27MMA_64x64x16_F32BF16BF16_SSILNSN_5MajorE0ELSP_0ELNSN_7ScaleInE1ELSQ_1EEEEEENS4_6LayoutINS5_IJNSA_ILi2EEESB_SB_EEENS5_IJSB_NSA_ILi0EEESW_EEEEENS5_IJNS4_10UnderscoreESZ_SZ_EEEEENS4_13SM90_TMA_LOADENS4_14ComposedLayoutINS4_7SwizzleILi3ELi4ELi3EEENS4_18smem_ptr_flag_bitsILi16EEENST_INS5_IJNSA_ILi8EEESG_EEENS5_IJSG_SB_EEEEEEEvNS4_8identityES12_S1C_vS1D_EENS_8epilogue10collective6detail29Sm90TmaWarpSpecializedAdapterINS1G_15DefaultEpilogueISI_SJ_SJ_NS1F_6thread17LinearCombinationISI_Li1EffLNS1K_9ScaleType4KindE0ELNS_15FloatRoundStyleE2ESI_EENS1_15EpilogueDefaultEEEEEvvEEEEvNT_6ParamsE --------------------------
	.section	.text._ZN7cutlass13device_kernelINS_4gemm6kernel13GemmUniversalIN4cute5tupleIJiiiiEEENS1_10collective13CollectiveMmaINS1_34MainloopSm90TmaGmmaWarpSpecializedILi4ENS5_IJNS4_1CILi1EEESB_SB_EEENS1_35KernelTmaWarpSpecializedCooperativeEEENS5_IJNSA_ILi128EEENSA_ILi64EEESF_EEENS_10bfloat16_tENS5_IJlSB_lEEESI_SJ_NS4_8TiledMMAINS4_8MMA_AtomIJNS4_4SM904GMMA27MMA_64x64x16_F32BF16BF16_SSILNSN_5MajorE0ELSP_0ELNSN_7ScaleInE1ELSQ_1EEEEEENS4_6LayoutINS5_IJNSA_ILi2EEESB_SB_EEENS5_IJSB_NSA_ILi0EEESW_EEEEENS5_IJNS4_10UnderscoreESZ_SZ_EEEEENS4_13SM90_TMA_LOADENS4_14ComposedLayoutINS4_7SwizzleILi3ELi4ELi3EEENS4_18smem_ptr_flag_bitsILi16EEENST_INS5_IJNSA_ILi8EEESG_EEENS5_IJSG_SB_EEEEEEEvNS4_8identityES12_S1C_vS1D_EENS_8epilogue10collective6detail29Sm90TmaWarpSpecializedAdapterINS1G_15DefaultEpilogueISI_SJ_SJ_NS1F_6thread17LinearCombinationISI_Li1EffLNS1K_9ScaleType4KindE0ELNS_15FloatRoundStyleE2ESI_EENS1_15EpilogueDefaultEEEEEvvEEEEvNT_6ParamsE,"ax",@progbits
	.align	128
.text._ZN7cutlass13device_kernelINS_4gemm6kernel13GemmUniversalIN4cute5tupleIJiiiiEEENS1_10collective13CollectiveMmaINS1_34MainloopSm90TmaGmmaWarpSpecializedILi4ENS5_IJNS4_1CILi1EEESB_SB_EEENS1_35KernelTmaWarpSpecializedCooperativeEEENS5_IJNSA_ILi128EEENSA_ILi64EEESF_EEENS_10bfloat16_tENS5_IJlSB_lEEESI_SJ_NS4_8TiledMMAINS4_8MMA_AtomIJNS4_4SM904GMMA27MMA_64x64x16_F32BF16BF16_SSILNSN_5MajorE0ELSP_0ELNSN_7ScaleInE1ELSQ_1EEEEEENS4_6LayoutINS5_IJNSA_ILi2EEESB_SB_EEENS5_IJSB_NSA_ILi0EEESW_EEEEENS5_IJNS4_10UnderscoreESZ_SZ_EEEEENS4_13SM90_TMA_LOADENS4_14ComposedLayoutINS4_7SwizzleILi3ELi4ELi3EEENS4_18smem_ptr_flag_bitsILi16EEENST_INS5_IJNSA_ILi8EEESG_EEENS5_IJSG_SB_EEEEEEEvNS4_8identityES12_S1C_vS1D_EENS_8epilogue10collective6detail29Sm90TmaWarpSpecializedAdapterINS1G_15DefaultEpilogueISI_SJ_SJ_NS1F_6thread17LinearCombinationISI_Li1EffLNS1K_9ScaleType4KindE0ELNS_15FloatRoundStyleE2ESI_EENS1_15EpilogueDefaultEEEEEvvEEEEvNT_6ParamsE:
        .type           _ZN7cutlass13device_kernelINS_4gemm6kernel13GemmUniversalIN4cute5tupleIJiiiiEEENS1_10collective13CollectiveMmaINS1_34MainloopSm90TmaGmmaWarpSpecializedILi4ENS5_IJNS4_1CILi1EEESB_SB_EEENS1_35KernelTmaWarpSpecializedCooperativeEEENS5_IJNSA_ILi128EEENSA_ILi64EEESF_EEENS_10bfloat16_tENS5_IJlSB_lEEESI_SJ_NS4_8TiledMMAINS4_8MMA_AtomIJNS4_4SM904GMMA27MMA_64x64x16_F32BF16BF16_SSILNSN_5MajorE0ELSP_0ELNSN_7ScaleInE1ELSQ_1EEEEEENS4_6LayoutINS5_IJNSA_ILi2EEESB_SB_EEENS5_IJSB_NSA_ILi0EEESW_EEEEENS5_IJNS4_10UnderscoreESZ_SZ_EEEEENS4_13SM90_TMA_LOADENS4_14ComposedLayoutINS4_7SwizzleILi3ELi4ELi3EEENS4_18smem_ptr_flag_bitsILi16EEENST_INS5_IJNSA_ILi8EEESG_EEENS5_IJSG_SB_EEEEEEEvNS4_8identityES12_S1C_vS1D_EENS_8epilogue10collective6detail29Sm90TmaWarpSpecializedAdapterINS1G_15DefaultEpilogueISI_SJ_SJ_NS1F_6thread17LinearCombinationISI_Li1EffLNS1K_9ScaleType4KindE0ELNS_15FloatRoundStyleE2ESI_EENS1_15EpilogueDefaultEEEEEvvEEEEvNT_6ParamsE,@function
        .size           _ZN7cutlass13device_kernelINS_4gemm6kernel13GemmUniversalIN4cute5tupleIJiiiiEEENS1_10collective13CollectiveMmaINS1_34MainloopSm90TmaGmmaWarpSpecializedILi4ENS5_IJNS4_1CILi1EEESB_SB_EEENS1_35KernelTmaWarpSpecializedCooperativeEEENS5_IJNSA_ILi128EEENSA_ILi64EEESF_EEENS_10bfloat16_tENS5_IJlSB_lEEESI_SJ_NS4_8TiledMMAINS4_8MMA_AtomIJNS4_4SM904GMMA27MMA_64x64x16_F32BF16BF16_SSILNSN_5MajorE0ELSP_0ELNSN_7ScaleInE1ELSQ_1EEEEEENS4_6LayoutINS5_IJNSA_ILi2EEESB_SB_EEENS5_IJSB_NSA_ILi0EEESW_EEEEENS5_IJNS4_10UnderscoreESZ_SZ_EEEEENS4_13SM90_TMA_LOADENS4_14ComposedLayoutINS4_7SwizzleILi3ELi4ELi3EEENS4_18smem_ptr_flag_bitsILi16EEENST_INS5_IJNSA_ILi8EEESG_EEENS5_IJSG_SB_EEEEEEEvNS4_8identityES12_S1C_vS1D_EENS_8epilogue10collective6detail29Sm90TmaWarpSpecializedAdapterINS1G_15DefaultEpilogueISI_SJ_SJ_NS1F_6thread17LinearCombinationISI_Li1EffLNS1K_9ScaleType4KindE0ELNS_15FloatRoundStyleE2ESI_EENS1_15EpilogueDefaultEEEEEvvEEEEvNT_6ParamsE,(.L_x_130 - _ZN7cutlass13device_kernelINS_4gemm6kernel13GemmUniversalIN4cute5tupleIJiiiiEEENS1_10collective13CollectiveMmaINS1_34MainloopSm90TmaGmmaWarpSpecializedILi4ENS5_IJNS4_1CILi1EEESB_SB_EEENS1_35KernelTmaWarpSpecializedCooperativeEEENS5_IJNSA_ILi128EEENSA_ILi64EEESF_EEENS_10bfloat16_tENS5_IJlSB_lEEESI_SJ_NS4_8TiledMMAINS4_8MMA_AtomIJNS4_4SM904GMMA27MMA_64x64x16_F32BF16BF16_SSILNSN_5MajorE0ELSP_0ELNSN_7ScaleInE1ELSQ_1EEEEEENS4_6LayoutINS5_IJNSA_ILi2EEESB_SB_EEENS5_IJSB_NSA_ILi0EEESW_EEEEENS5_IJNS4_10UnderscoreESZ_SZ_EEEEENS4_13SM90_TMA_LOADENS4_14ComposedLayoutINS4_7SwizzleILi3ELi4ELi3EEENS4_18smem_ptr_flag_bitsILi16EEENST_INS5_IJNSA_ILi8EEESG_EEENS5_IJSG_SB_EEEEEEEvNS4_8identityES12_S1C_vS1D_EENS_8epilogue10collective6detail29Sm90TmaWarpSpecializedAdapterINS1G_15DefaultEpilogueISI_SJ_SJ_NS1F_6thread17LinearCombinationISI_Li1EffLNS1K_9ScaleType4KindE0ELNS_15FloatRoundStyleE2ESI_EENS1_15EpilogueDefaultEEEEEvvEEEEvNT_6ParamsE)
        .other          _ZN7cutlass13device_kernelINS_4gemm6kernel13GemmUniversalIN4cute5tupleIJiiiiEEENS1_10collective13CollectiveMmaINS1_34MainloopSm90TmaGmmaWarpSpecializedILi4ENS5_IJNS4_1CILi1EEESB_SB_EEENS1_35KernelTmaWarpSpecializedCooperativeEEENS5_IJNSA_ILi128EEENSA_ILi64EEESF_EEENS_10bfloat16_tENS5_IJlSB_lEEESI_SJ_NS4_8TiledMMAINS4_8MMA_AtomIJNS4_4SM904GMMA27MMA_64x64x16_F32BF16BF16_SSILNSN_5MajorE0ELSP_0ELNSN_7ScaleInE1ELSQ_1EEEEEENS4_6LayoutINS5_IJNSA_ILi2EEESB_SB_EEENS5_IJSB_NSA_ILi0EEESW_EEEEENS5_IJNS4_10UnderscoreESZ_SZ_EEEEENS4_13SM90_TMA_LOADENS4_14ComposedLayoutINS4_7SwizzleILi3ELi4ELi3EEENS4_18smem_ptr_flag_bitsILi16EEENST_INS5_IJNSA_ILi8EEESG_EEENS5_IJSG_SB_EEEEEEEvNS4_8identityES12_S1C_vS1D_EENS_8epilogue10collective6detail29Sm90TmaWarpSpecializedAdapterINS1G_15DefaultEpilogueISI_SJ_SJ_NS1F_6thread17LinearCombinationISI_Li1EffLNS1K_9ScaleType4KindE0ELNS_15FloatRoundStyleE2ESI_EENS1_15EpilogueDefaultEEEEEvvEEEEvNT_6ParamsE,@"STO_CUDA_ENTRY STV_DEFAULT"
_ZN7cutlass13device_kernelINS_4gemm6kernel13GemmUniversalIN4cute5tupleIJiiiiEEENS1_10collective13CollectiveMmaINS1_34MainloopSm90TmaGmmaWarpSpecializedILi4ENS5_IJNS4_1CILi1EEESB_SB_EEENS1_35KernelTmaWarpSpecializedCooperativeEEENS5_IJNSA_ILi128EEENSA_ILi64EEESF_EEENS_10bfloat16_tENS5_IJlSB_lEEESI_SJ_NS4_8TiledMMAINS4_8MMA_AtomIJNS4_4SM904GMMA27MMA_64x64x16_F32BF16BF16_SSILNSN_5MajorE0ELSP_0ELNSN_7ScaleInE1ELSQ_1EEEEEENS4_6LayoutINS5_IJNSA_ILi2EEESB_SB_EEENS5_IJSB_NSA_ILi0EEESW_EEEEENS5_IJNS4_10UnderscoreESZ_SZ_EEEEENS4_13SM90_TMA_LOADENS4_14ComposedLayoutINS4_7SwizzleILi3ELi4ELi3EEENS4_18smem_ptr_flag_bitsILi16EEENST_INS5_IJNSA_ILi8EEESG_EEENS5_IJSG_SB_EEEEEEEvNS4_8identityES12_S1C_vS1D_EENS_8epilogue10collective6detail29Sm90TmaWarpSpecializedAdapterINS1G_15DefaultEpilogueISI_SJ_SJ_NS1F_6thread17LinearCombinationISI_Li1EffLNS1K_9ScaleType4KindE0ELNS_15FloatRoundStyleE2ESI_EENS1_15EpilogueDefaultEEEEEvvEEEEvNT_6ParamsE:
[----:B------:R-:W0:Y:S01]  /*0000*/  LDC R1, c[0x0][0x28] ;  /* 0x00000a00ff017b82 */ /* 0x000e220000000800 */
[----:B------:R-:W1:Y:S01]  /*0010*/  S2R R4, SR_TID.X ;  /* 0x0000000000047919 */ /* 0x000e620000002100 */
[----:B------:R-:W-:Y:S01]  /*0020*/  ELECT P0, URZ, PT ;  /* 0x00000000003f782f */ /* 0x000fe20003800000 */
[----:B------:R-:W-:Y:S01]  /*0030*/  BSSY B0, `(.L_x_0) ;  /* 0x000000f000007945 */ /* 0x000fe20003800000 */
[--C-:B-1----:R-:W-:Y:S02]  /*0040*/  SHF.R.U32.HI R0, RZ, 0x5, R4.reuse ;  /* 0x00000005ff007819 */ /* 0x102fe40000011604 */
[----:B------:R-:W-:-:S03]  /*0050*/  SHF.R.U32.HI R14, RZ, 0x7, R4 ;  /* 0x00000007ff0e7819 */ /* 0x000fc60000011604 */
[----:B------:R-:W1:Y:S04]  /*0060*/  SHFL.IDX PT, R5, R0, RZ, 0x1f ;  /* 0x00001fff00057589 */ /* 0x000e6800000e0000 */
[----:B------:R2:W3:Y:S01]  /*0070*/  SHFL.IDX PT, R10, R14, RZ, 0x1f ;  /* 0x00001fff0e0a7589 */ /* 0x0004e200000e0000 */
[----:B-1----:R-:W-:-:S13]  /*0080*/  ISETP.NE.OR P0, PT, R5, RZ, !P0 ;  /* 0x000000ff0500720c */ /* 0x002fda0004705670 */
[----:B0-23--:R-:W-:Y:S05]  /*0090*/  @P0 BRA `(.L_x_1) ;  /* 0x0000000000200947 */ /* 0x00dfea0003800000 */
[----:B------:R-:W-:Y:S02]  /*00a0*/  ULDC.64 UR4, c[0x0][0x198] ;  /* 0x0000660000047ab9 */ /* 0x000fe40000000a00 */
[----:B------:R-:W-:Y:S02]  /*00b0*/  UIADD3 UR6, UP0, UR4, 0xf0, URZ ;  /* 0x000000f004067890 */ /* 0x000fe4000ff1e03f */
[----:B------:R-:W-:Y:S02]  /*00c0*/  UIADD3 UR4, UP1, UR4, 0x1f0, URZ ;  /* 0x000001f004047890 */ /* 0x000fe4000ff3e03f */
[----:B------:R-:W-:Y:S02]  /*00d0*/  UIADD3.X UR7, URZ, UR5, URZ, UP0, !UPT ;  /* 0x000000053f077290 */ /* 0x000fe400087fe43f */
[----:B------:R-:W-:-:S07]  /*00e0*/  UIADD3.X UR5, URZ, UR5, URZ, UP1, !UPT ;  /* 0x000000053f057290 */ /* 0x000fce0008ffe43f */
[----:B------:R0:W-:Y:S02]  /*00f0*/  UTMACCTL.PF [UR6] ;  /* 0x00000000060079b9 */ /* 0x0001e40008040000 */
[----:B------:R0:W-:Y:S02]  /*0100*/  UTMACCTL.PF [UR4] ;  /* 0x00000000040079b9 */ /* 0x0001e40008040000 */
[----:B0-----:R-:W-:Y:S01]  /*0110*/  NOP ;  /* 0x0000000000007918 */ /* 0x001fe20000000000 */
.L_x_1:
[----:B------:R-:W-:Y:S05]  /*0120*/  BSYNC B0 ;  /* 0x0000000000007941 */ /* 0x000fea0003800000 */
.L_x_0:
[----:B------:R-:W0:Y:S02]  /*0130*/  SHFL.IDX PT, R2, R0, RZ, 0x1f ;  /* 0x00001fff00027589 */ /* 0x000e2400000e0000 */
[----:B0-----:R-:W-:-:S13]  /*0140*/  ISETP.NE.AND P0, PT, R2, RZ, PT ;  /* 0x000000ff0200720c */ /* 0x001fda0003f05270 */
[----:B------:R-:W-:Y:S05]  /*0150*/  @P0 BRA `(.L_x_2) ;  /* 0x0000000000580947 */ /* 0x000fea0003800000 */
[----:B------:R-:W0:Y:S01]  /*0160*/  S2UR UR8, SR_CgaCtaId ;  /* 0x00000000000879c3 */ /* 0x000e220000008800 */
[----:B------:R-:W-:Y:S01]  /*0170*/  UMOV UR4, 0x400 ;  /* 0x0000040000047882 */ /* 0x000fe20000000000 */
[----:B------:R-:W-:Y:S01]  /*0180*/  UMOV UR5, 0x1 ;  /* 0x0000000100057882 */ /* 0x000fe20000000000 */
[----:B------:R-:W-:Y:S01]  /*0190*/  UMOV UR6, 0x100 ;  /* 0x0000010000067882 */ /* 0x000fe20000000000 */
[----:B------:R-:W-:Y:S01]  /*01a0*/  ELECT P0, URZ, PT ;  /* 0x00000000003f782f */ /* 0x000fe20003800000 */
[----:B------:R-:W-:-:S04]  /*01b0*/  UIADD3 UR6, -UR6, 0x100000, URZ ;  /* 0x0010000006067890 */ /* 0x000fc8000fffe13f */
[----:B------:R-:W-:Y:S02]  /*01c0*/  USHF.L.U32 UR7, UR6, 0xb, URZ ;  /* 0x0000000b06077899 */ /* 0x000fe4000800063f */
[----:B------:R-:W-:Y:S02]  /*01d0*/  USHF.L.U32 UR6, UR6, 0x1, URZ ;  /* 0x0000000106067899 */ /* 0x000fe4000800063f */
[----:B0-----:R-:W-:Y:S02]  /*01e0*/  ULEA UR8, UR8, UR4, 0x18 ;  /* 0x0000000408087291 */ /* 0x001fe4000f8ec03f */
[----:B------:R-:W-:-:S04]  /*01f0*/  UIADD3 UR4, -UR5, 0x100000, URZ ;  /* 0x0010000005047890 */ /* 0x000fc8000fffe13f */
[----:B------:R-:W-:Y:S02]  /*0200*/  USHF.L.U32 UR5, UR4, 0xb, URZ ;  /* 0x0000000b04057899 */ /* 0x000fe4000800063f */
[----:B------:R-:W-:Y:S01]  /*0210*/  USHF.L.U32 UR4, UR4, 0x1, URZ ;  /* 0x0000000104047899 */ /* 0x000fe2000800063f */
[----:B------:R-:W0:Y:S11]  /*0220*/  FENCE.VIEW.ASYNC.S ;  /* 0x00000000000073c6 */ /* 0x000e360000000000 */
[----:B0-----:R0:W1:Y:S01]  /*0230*/  SYNCS.EXCH.64 URZ, [UR8], UR4 ;  /* 0x00000004083f75b2 */ /* 0x0010620008000100 */
[----:B------:R0:W2:Y:S01]  /*0240*/  SYNCS.EXCH.64 URZ, [UR8+0x20], UR6 ;  /* 0x00002006083f75b2 */ /* 0x0000a20008000100 */
[----:B------:R0:W3:Y:S01]  /*0250*/  SYNCS.EXCH.64 URZ, [UR8+0x8], UR4 ;  /* 0x00000804083f75b2 */ /* 0x0000e20008000100 */
[----:B------:R0:W4:Y:S01]  /*0260*/  SYNCS.EXCH.64 URZ, [UR8+0x28], UR6 ;  /* 0x00002806083f75b2 */ /* 0x0001220008000100 */
[----:B------:R0:W0:Y:S01]  /*0270*/  SYNCS.EXCH.64 URZ, [UR8+0x10], UR4 ;  /* 0x00001004083f75b2 */ /* 0x0000220008000100 */
[----:B------:R0:W0:Y:S01]  /*0280*/  SYNCS.EXCH.64 URZ, [UR8+0x30], UR6 ;  /* 0x00003006083f75b2 */ /* 0x0000220008000100 */
[----:B------:R0:W0:Y:S01]  /*0290*/  SYNCS.EXCH.64 URZ, [UR8+0x18], UR4 ;  /* 0x00001804083f75b2 */ /* 0x0000220008000100 */
[----:B------:R0:W0:Y:S01]  /*02a0*/  SYNCS.EXCH.64 URZ, [UR8+0x38], UR6 ;  /* 0x00003806083f75b2 */ /* 0x0000220008000100 */
[----:B------:R-:W-:Y:S01]  /*02b0*/  NOP ;  /* 0x0000000000007918 */ /* 0x000fe20000000000 */
.L_x_2:
[----:B------:R-:W5:Y:S01]  /*02c0*/  SHFL.IDX PT, R0, R0, RZ, 0x1f ;  /* 0x00001fff00007589 */ /* 0x000f6200000e0000 */
[----:B------:R-:W-:Y:S01]  /*02d0*/  ELECT P0, URZ, PT ;  /* 0x00000000003f782f */ /* 0x000fe20003800000 */
[----:B------:R-:W1:Y:S01]  /*02e0*/  LDC R2, c[0x0][0x65c] ;  /* 0x00019700ff027b82 */ /* 0x000e620000000800 */
[----:B0-----:R-:W-:Y:S01]  /*02f0*/  UMOV UR4, 0x20 ;  /* 0x0000002000047882 */ /* 0x001fe20000000000 */
[----:B------:R-:W0:Y:S01]  /*0300*/  S2R R3, SR_CTAID.Y ;  /* 0x0000000000037919 */ /* 0x000e220000002600 */
[----:B------:R-:W-:Y:S01]  /*0310*/  NOP ;  /* 0x0000000000007918 */ /* 0x000fe20000000000 */
[----:B------:R-:W-:Y:S01]  /*0320*/  ISETP.NE.AND P2, PT, R10, RZ, PT ;  /* 0x000000ff0a00720c */ /* 0x000fe20003f45270 */
[----:B------:R-:W-:Y:S01]  /*0330*/  NOP ;  /* 0x0000000000007918 */ /* 0x000fe20000000000 */
[----:B------:R-:W2:Y:S01]  /*0340*/  S2R R6, SR_CTAID.X ;  /* 0x0000000000067919 */ /* 0x000ea20000002500 */
[----:B------:R-:W-:Y:S01]  /*0350*/  IMAD.MOV.U32 R7, RZ, RZ, RZ ;  /* 0x000000ffff077224 */ /* 0x000fe200078e00ff */
[----:B-----5:R-:W-:-:S02]  /*0360*/  ISETP.NE.OR P0, PT, R0, RZ, !P0 ;  /* 0x000000ff0000720c */ /* 0x020fc40004705670 */
[----:B-1----:R-:W-:-:S04]  /*0370*/  ISETP.NE.AND P3, PT, R2, 0x1, PT ;  /* 0x000000010200780c */ /* 0x002fc80003f65270 */
[----:B------:R-:W-:Y:S02]  /*0380*/  P2R R0, PR, RZ, 0x8 ;  /* 0x00000008ff007803 */ /* 0x000fe40000000000 */
[----:B------:R-:W-:-:S04]  /*0390*/  SHF.R.S32.HI R0, RZ, 0x1f, R5 ;  /* 0x0000001fff007819 */ /* 0x000fc80000011405 */
[----:B------:R-:W-:Y:S01]  /*03a0*/  LEA.HI R0, R0, R5, RZ, 0x2 ;  /* 0x0000000500007211 */ /* 0x000fe200078f10ff */
[----:B------:R-:W-:Y:S01]  /*03b0*/  VOTEU.ALL UP0, P0 ;  /* 0x00000000003f7886 */ /* 0x000fe20000000000 */
[----:B------:R-:W-:Y:S01]  /*03c0*/  VOTEU.ALL UP1, P0 ;  /* 0x00000000003f7886 */ /* 0x000fe20000020000 */
[----:B------:R-:W2:Y:S01]  /*03d0*/  @P3 LDC R17, c[0x0][0x10] ;  /* 0x00000400ff113b82 */ /* 0x000ea20000000800 */
[----:B------:R-:W-:Y:S01]  /*03e0*/  LOP3.LUT R0, R0, 0xfffffffc, RZ, 0xc0, !PT ;  /* 0xfffffffc00007812 */ /* 0x000fe200078ec0ff */
[----:B0-----:R-:W-:Y:S01]  /*03f0*/  @P3 IMAD.MOV.U32 R8, RZ, RZ, R3 ;  /* 0x000000ffff083224 */ /* 0x001fe200078e0003 */
[----:B------:R-:W-:Y:S01]  /*0400*/  @!UP0 UMOV UR6, 0x400 ;  /* 0x0000040000068882 */ /* 0x000fe20000000000 */
[----:B------:R-:W-:-:S04]  /*0410*/  @!UP0 UIADD3 UR4, -UR4, 0x100000, URZ ;  /* 0x0010000004048890 */ /* 0x000fc8000fffe13f */
[----:B------:R-:W-:Y:S02]  /*0420*/  @!UP0 USHF.L.U32 UR5, UR4, 0xb, URZ ;  /* 0x0000000b04058899 */ /* 0x000fe4000800063f */
[----:B------:R-:W-:Y:S01]  /*0430*/  @!UP0 USHF.L.U32 UR4, UR4, 0x1, URZ ;  /* 0x0000000104048899 */ /* 0x000fe2000800063f */
[----:B------:R-:W-:Y:S02]  /*0440*/  @P3 IMAD.MOV.U32 R9, RZ, RZ, RZ ;  /* 0x000000ffff093224 */ /* 0x000fe400078e00ff */
[----:B------:R-:W-:Y:S01]  /*0450*/  IMAD.IADD R0, R5, 0x1, -R0 ;  /* 0x0000000105007824 */ /* 0x000fe200078e0a00 */
[----:B------:R-:W0:Y:S01]  /*0460*/  @!UP0 S2UR UR7, SR_CgaCtaId ;  /* 0x00000000000789c3 */ /* 0x000e220000008800 */
[----:B------:R-:W-:-:S03]  /*0470*/  @P3 IMAD.MOV.U32 R5, RZ, RZ, RZ ;  /* 0x000000ffff053224 */ /* 0x000fc600078e00ff */
[----:B------:R-:W-:-:S04]  /*0480*/  ISETP.NE.AND P1, PT, R0, 0x3, PT ;  /* 0x000000030000780c */ /* 0x000fc80003f25270 */
[----:B------:R-:W1:Y:S01]  /*0490*/  @!P3 LDC R11, c[0x0][0xc] ;  /* 0x00000300ff0bbb82 */ /* 0x000e620000000800 */
[----:B--2---:R-:W-:-:S04]  /*04a0*/  @P3 IMAD.WIDE.U32 R16, R6, R17, R8 ;  /* 0x0000001106103225 */ /* 0x004fc800078e0008 */
[----:B------:R-:W-:Y:S01]  /*04b0*/  @P3 IMAD.IADD R17, R17, 0x1, R5 ;  /* 0x0000000111113824 */ /* 0x000fe200078e0205 */
[----:B------:R-:W-:Y:S01]  /*04c0*/  LOP3.LUT R5, R4, 0x7f, RZ, 0xc0, !PT ;  /* 0x0000007f04057812 */ /* 0x000fe200078ec0ff */
[----:B0-----:R-:W-:Y:S01]  /*04d0*/  @!UP0 ULEA UR8, UR7, UR6, 0x18 ;  /* 0x0000000607088291 */ /* 0x001fe2000f8ec03f */
[----:B------:R-:W-:Y:S02]  /*04e0*/  VOTEU.ALL UP0, P0 ;  /* 0x00000000003f7886 */ /* 0x000fe40000000000 */
[----:B------:R-:W-:Y:S01]  /*04f0*/  ULDC UR6, c[0x0][0xc] ;  /* 0x0000030000067ab9 */ /* 0x000fe20000000800 */
[----:B------:R-:W-:Y:S01]  /*0500*/  ISETP.EQ.OR P0, PT, R0, RZ, !P1 ;  /* 0x000000ff0000720c */ /* 0x000fe20004f02670 */
[----:B------:R-:W-:-:S03]  /*0510*/  ULDC UR7, c[0x0][0x10] ;  /* 0x0000040000077ab9 */ /* 0x000fc60000000800 */
[C---:B------:R-:W-:Y:S01]  /*0520*/  ISETP.EQ.AND P0, PT, R10.reuse, RZ, P0 ;  /* 0x000000ff0a00720c */ /* 0x040fe20000702270 */
[----:B------:R-:W-:Y:S02]  /*0530*/  VIADD R10, R10, 0xffffffff ;  /* 0xffffffff0a0a7836 */ /* 0x000fe40000000000 */
[----:B-1----:R-:W-:Y:S01]  /*0540*/  @!P3 IMAD.WIDE.U32 R8, R11, R3, R6 ;  /* 0x000000030b08b225 */ /* 0x002fe200078e0006 */
[----:B------:R-:W0:Y:S02]  /*0550*/  FENCE.VIEW.ASYNC.S ;  /* 0x00000000000073c6 */ /* 0x000e240000000000 */
[----:B0-----:R-:W3:Y:S01]  /*0560*/  @!UP0 SYNCS.EXCH.64 URZ, [UR8+0x50], UR4 ;  /* 0x00005004083f85b2 */ /* 0x001ee20008000100 */
[----:B------:R-:W-:Y:S02]  /*0570*/  SEL R18, RZ, 0x1, !P0 ;  /* 0x00000001ff127807 */ /* 0x000fe40004000000 */
[----:B------:R-:W-:Y:S01]  /*0580*/  ISETP.GE.U32.AND P1, PT, R10, 0x2, PT ;  /* 0x000000020a00780c */ /* 0x000fe20003f26070 */
[----:B------:R-:W-:-:S02]  /*0590*/  @!P3 IMAD.MOV.U32 R16, RZ, RZ, R8 ;  /* 0x000000ffff10b224 */ /* 0x000fc400078e0008 */
[----:B------:R-:W-:Y:S01]  /*05a0*/  @!P3 IMAD.MOV.U32 R17, RZ, RZ, R9 ;  /* 0x000000ffff11b224 */ /* 0x000fe200078e0009 */
[----:B------:R-:W-:Y:S01]  /*05b0*/  SEL R18, R18, 0x2, P1 ;  /* 0x0000000212127807 */ /* 0x000fe20000800000 */
[----:B------:R0:W3:Y:S01]  /*05c0*/  @!UP1 SYNCS.EXCH.64 URZ, [UR8+0x58], UR4 ;  /* 0x00005804083f95b2 */ /* 0x0000e20008000100 */
[----:B------:R-:W-:Y:S01]  /*05d0*/  NOP ;  /* 0x0000000000007918 */ /* 0x000fe20000000000 */
[----:B0-----:R-:W-:-:S03]  /*05e0*/  UIMAD.WIDE.U32 UR4, UR6, UR7, URZ ;  /* 0x00000007060472a5 */ /* 0x001fc6000f8e003f */
[----:B------:R-:W-:Y:S02]  /*05f0*/  ULDC UR6, c[0x0][0x14] ;  /* 0x0000050000067ab9 */ /* 0x000fe40000000800 */
[----:B------:R-:W-:Y:S02]  /*0600*/  UIMAD.WIDE.U32 UR38, UR4, UR6, URZ ;  /* 0x00000006042672a5 */ /* 0x000fe4000f8e003f */
[----:B------:R-:W-:-:S04]  /*0610*/  UIMAD UR41, UR5, UR6, URZ ;  /* 0x00000006052972a4 */ /* 0x000fc8000f8e023f */
[----:B------:R-:W-:Y:S01]  /*0620*/  UIADD3 UR41, UR39, UR41, URZ ;  /* 0x0000002927297290 */ /* 0x000fe2000fffe03f */
[----:B---34-:R-:W-:Y:S06]  /*0630*/  BAR.SYNC.DEFER_BLOCKING 0x0 ;  /* 0x0000000000007b1d */ /* 0x018fec0000010000 */
[----:B------:R-:W-:Y:S05]  /*0640*/  @!P2 BRA `(.L_x_3) ;  /* 0x000000440004a947 */ /* 0x000fea0003800000 */
[----:B------:R-:W-:-:S13]  /*0650*/  ISETP.GT.U32.AND P0, PT, R10, 0x1, PT ;  /* 0x000000010a00780c */ /* 0x000fda0003f04070 */
[----:B------:R-:W-:Y:S05]  /*0660*/  @P0 EXIT ;  /* 0x000000000000094d */ /* 0x000fea0003800000 */
[----:B------:R-:W-:Y:S01]  /*0670*/  ULDC.64 UR4, c[0x0][0x650] ;  /* 0x0001940000047ab9 */ /* 0x000fe20000000a00 */
[----:B------:R-:W-:Y:S01]  /*0680*/  PRMT R0, RZ, 0x7610, R0 ;  /* 0x00007610ff007816 */ /* 0x000fe20000000000 */
[----:B------:R-:W-:Y:S01]  /*0690*/  IMAD.MOV.U32 R69, RZ, RZ, -0x1 ;  /* 0xffffffffff457424 */ /* 0x000fe200078e00ff */
[----:B------:R-:W-:Y:S01]  /*06a0*/  ISETP.GE.U32.AND P0, PT, R16, UR4, PT ;  /* 0x0000000410007c0c */ /* 0x000fe2000bf06070 */
[----:B------:R-:W-:Y:S02]  /*06b0*/  IMAD.MOV.U32 R68, RZ, RZ, -0x1 ;  /* 0xffffffffff447424 */ /* 0x000fe400078e00ff */
[----:B------:R-:W-:Y:S01]  /*06c0*/  IMAD.MOV.U32 R67, RZ, RZ, -0x1 ;  /* 0xffffffffff437424 */ /* 0x000fe200078e00ff */
[----:B------:R-:W-:-:S13]  /*06d0*/  ISETP.GE.U32.AND.EX P0, PT, R17, UR5, PT, P0 ;  /* 0x0000000511007c0c */ /* 0x000fda000bf06100 */
[----:B------:R-:W-:Y:S05]  /*06e0*/  @P0 BRA `(.L_x_4) ;  /* 0x0000000400540947 */ /* 0x000fea0003800000 */
[----:B------:R-:W0:Y:S01]  /*06f0*/  LDC.64 R20, c[0x0][0x628] ;  /* 0x00018a00ff147b82 */ /* 0x000e220000000a00 */
[----:B------:R-:W-:Y:S02]  /*0700*/  IMAD.MOV.U32 R8, RZ, RZ, R16 ;  /* 0x000000ffff087224 */ /* 0x000fe400078e0010 */
[----:B------:R-:W-:-:S05]  /*0710*/  IMAD.MOV.U32 R9, RZ, RZ, R17 ;  /* 0x000000ffff097224 */ /* 0x000fca00078e0011 */
[----:B------:R-:W1:Y:S08]  /*0720*/  LDC R0, c[0x0][0x630] ;  /* 0x00018c00ff007b82 */ /* 0x000e700000000800 */
[----:B------:R-:W2:Y:S01]  /*0730*/  LDC.64 R22, c[0x0][0x620] ;  /* 0x00018800ff167b82 */ /* 0x000ea20000000a00 */
[----:B0-----:R-:W-:-:S04]  /*0740*/  ISETP.NE.U32.AND P0, PT, R20, RZ, PT ;  /* 0x000000ff1400720c */ /* 0x001fc80003f05070 */
[----:B------:R-:W-:-:S13]  /*0750*/  ISETP.NE.AND.EX P0, PT, R21, RZ, PT, P0 ;  /* 0x000000ff1500720c */ /* 0x000fda0003f05300 */
[----:B-12---:R-:W-:Y:S05]  /*0760*/  @!P0 BRA `(.L_x_5) ;  /* 0x0000000000288947 */ /* 0x006fea0003800000 */
[----:B------:R-:W0:Y:S02]  /*0770*/  LDC R13, c[0x0][0x634] ;  /* 0x00018d00ff0d7b82 */ /* 0x000e240000000800 */
[----:B0-----:R-:W-:-:S05]  /*0780*/  IADD3 R13, P0, R16, R13, RZ ;  /* 0x0000000d100d7210 */ /* 0x001fca0007f1e0ff */
[----:B------:R-:W-:-:S04]  /*0790*/  IMAD.X R15, RZ, RZ, R17, P0 ;  /* 0x000000ffff0f7224 */ /* 0x000fc800000e0611 */
[----:B------:R-:W-:-:S04]  /*07a0*/  IMAD.WIDE.U32 R8, R15, R20, RZ ;  /* 0x000000140f087225 */ /* 0x000fc800078e00ff */
[----:B------:R-:W-:-:S04]  /*07b0*/  IMAD.WIDE.U32 R10, P0, R13, R21, R8 ;  /* 0x000000150d0a7225 */ /* 0x000fc80007800008 */
[----:B------:R-:W-:-:S04]  /*07c0*/  IMAD.WIDE.U32 R8, R13, R20, RZ ;  /* 0x000000140d087225 */ /* 0x000fc800078e00ff */
[----:B------:R-:W-:Y:S01]  /*07d0*/  IMAD.X R13, RZ, RZ, RZ, P0 ;  /* 0x000000ffff0d7224 */ /* 0x000fe200000e06ff */
[----:B------:R-:W-:Y:S01]  /*07e0*/  IADD3 RZ, P0, R9, R10, RZ ;  /* 0x0000000a09ff7210 */ /* 0x000fe20007f1e0ff */
[----:B------:R-:W-:-:S04]  /*07f0*/  IMAD.MOV.U32 R12, RZ, RZ, R11 ;  /* 0x000000ffff0c7224 */ /* 0x000fc800078e000b */
[----:B------:R-:W-:-:S08]  /*0800*/  IMAD.WIDE.U32.X R8, R15, R21, R12, P0 ;  /* 0x000000150f087225 */ /* 0x000fd000000e040c */
.L_x_5:
[-CC-:B------:R-:W-:Y:S01]  /*0810*/  SHF.R.U64 R67, R8, R0.reuse, R9.reuse ;  /* 0x0000000008437219 */ /* 0x180fe20000001209 */
[----:B------:R-:W0:Y:S01]  /*0820*/  LDC R12, c[0x0][0x618] ;  /* 0x00018600ff0c7b82 */ /* 0x000e220000000800 */
[----:B------:R-:W-:Y:S01]  /*0830*/  SHF.R.U32.HI R7, RZ, R0, R9 ;  /* 0x00000000ff077219 */ /* 0x000fe20000011609 */
[----:B------:R-:W-:Y:S01]  /*0840*/  ULDC UR4, c[0x0][0x150] ;  /* 0x0000540000047ab9 */ /* 0x000fe20000000800 */
[----:B------:R-:W-:Y:S02]  /*0850*/  IADD3 R11, P0, RZ, -R67, RZ ;  /* 0x80000043ff0b7210 */ /* 0x000fe40007f1e0ff */
[----:B------:R-:W-:-:S03]  /*0860*/  I2FP.F32.U32 R0, R6 ;  /* 0x0000000600007245 */ /* 0x000fc60000201000 */
[----:B------:R-:W1:Y:S01]  /*0870*/  LDC.64 R30, c[0x0][0x640] ;  /* 0x00019000ff1e7b82 */ /* 0x000e620000000a00 */
[----:B------:R-:W-:Y:S02]  /*0880*/  IMAD.X R13, RZ, RZ, ~R7, P0 ;  /* 0x000000ffff0d7224 */ /* 0x000fe400000e0e07 */
[----:B------:R-:W-:Y:S01]  /*0890*/  FMUL R0, R0, UR4 ;  /* 0x0000000400007c20 */ /* 0x000fe20008400000 */
[----:B------:R-:W-:Y:S01]  /*08a0*/  IMAD.WIDE.U32 R8, R11, R22, R16 ;  /* 0x000000160b087225 */ /* 0x000fe200078e0010 */
[----:B------:R-:W-:-:S03]  /*08b0*/  ULDC UR4, c[0x0][0x154] ;  /* 0x0000550000047ab9 */ /* 0x000fc60000000800 */
[----:B------:R-:W-:Y:S01]  /*08c0*/  IMAD R10, R13, R22, RZ ;  /* 0x000000160d0a7224 */ /* 0x000fe200078e02ff */
[----:B------:R-:W2:Y:S01]  /*08d0*/  LDC R7, c[0x0][0x144] ;  /* 0x00005100ff077b82 */ /* 0x000ea20000000800 */
[----:B------:R-:W3:Y:S02]  /*08e0*/  F2I.U32.TRUNC.NTZ R0, R0 ;  /* 0x0000000000007305 */ /* 0x000ee4000020f000 */
[----:B------:R-:W-:-:S04]  /*08f0*/  IMAD R11, R11, R23, R10 ;  /* 0x000000170b0b7224 */ /* 0x000fc800078e020a */
[----:B------:R-:W-:Y:S01]  /*0900*/  IMAD.IADD R9, R9, 0x1, R11 ;  /* 0x0000000109097824 */ /* 0x000fe200078e020b */
[----:B------:R-:W4:Y:S01]  /*0910*/  LDC R24, c[0x0][0x608] ;  /* 0x00018200ff187b82 */ /* 0x000f220000000800 */
[----:B------:R-:W-:-:S03]  /*0920*/  IMAD.MOV.U32 R11, RZ, RZ, -0x1 ;  /* 0xffffffffff0b7424 */ /* 0x000fc600078e00ff */
[-CC-:B0-----:R-:W-:Y:S02]  /*0930*/  SHF.R.U64 R22, R8, R12.reuse, R9.reuse ;  /* 0x0000000c08167219 */ /* 0x181fe40000001209 */
[----:B------:R-:W-:Y:S02]  /*0940*/  I2FP.F32.U32 R8, R3 ;  /* 0x0000000300087245 */ /* 0x000fe40000201000 */
[----:B------:R-:W0:Y:S01]  /*0950*/  LDC R28, c[0x0][0x658] ;  /* 0x00019600ff1c7b82 */ /* 0x000e220000000800 */
[----:B-1----:R-:W-:Y:S01]  /*0960*/  ISETP.NE.U32.AND P0, PT, R30, RZ, PT ;  /* 0x000000ff1e00720c */ /* 0x002fe20003f05070 */
[----:B---3--:R-:W-:Y:S02]  /*0970*/  IMAD.MOV R10, RZ, RZ, -R0 ;  /* 0x000000ffff0a7224 */ /* 0x008fe400078e0a00 */
[----:B------:R-:W-:Y:S01]  /*0980*/  FMUL R8, R8, UR4 ;  /* 0x0000000408087c20 */ /* 0x000fe20008400000 */
[----:B------:R-:W-:Y:S02]  /*0990*/  SHF.R.U32.HI R9, RZ, R12, R9 ;  /* 0x0000000cff097219 */ /* 0x000fe40000011609 */
[----:B------:R-:W-:Y:S01]  /*09a0*/  ISETP.NE.AND.EX P0, PT, R31, RZ, PT, P0 ;  /* 0x000000ff1f00720c */ /* 0x000fe20003f05300 */
[----:B------:R1:W3:Y:S01]  /*09b0*/  F2I.U32.TRUNC.NTZ R15, R8 ;  /* 0x00000008000f7305 */ /* 0x0002e2000020f000 */
[----:B------:R-:W1:Y:S01]  /*09c0*/  LDC R20, c[0x0][0x148] ;  /* 0x00005200ff147b82 */ /* 0x000e620000000800 */
[----:B--2---:R-:W-:-:S07]  /*09d0*/  IMAD R0, R7, R10, R6 ;  /* 0x0000000a07007224 */ /* 0x004fce00078e0206 */
[----:B------:R-:W2:Y:S01]  /*09e0*/  LDC R26, c[0x0][0x600] ;  /* 0x00018000ff1a7b82 */ /* 0x000ea20000000800 */
[-CC-:B----4-:R-:W-:Y:S02]  /*09f0*/  SHF.R.U64 R32, R22, R24.reuse, R9.reuse ;  /* 0x0000001816207219 */ /* 0x190fe40000001209 */
[----:B------:R-:W-:Y:S01]  /*0a00*/  SHF.R.U32.HI R7, RZ, R24, R9 ;  /* 0x00000018ff077219 */ /* 0x000fe20000011609 */
[----:B------:R-:W-:-:S04]  /*0a10*/  IMAD.MOV.U32 R9, RZ, RZ, 0x1 ;  /* 0x00000001ff097424 */ /* 0x000fc800078e00ff */
[----:B------:R-:W4:Y:S01]  /*0a20*/  LDC R21, c[0x0][0x648] ;  /* 0x00019200ff157b82 */ /* 0x000f220000000800 */
[-C--:B0-----:R-:W-:Y:S02]  /*0a30*/  SHF.L.U32 R6, R11, R28.reuse, RZ ;  /* 0x0000001c0b067219 */ /* 0x081fe400000006ff */
[--C-:B------:R-:W-:Y:S02]  /*0a40*/  SHF.R.U64 R24, R32, R28, R7.reuse ;  /* 0x0000001c20187219 */ /* 0x100fe40000001207 */
[----:B------:R-:W-:Y:S02]  /*0a50*/  LOP3.LUT R13, RZ, R6, RZ, 0x33, !PT ;  /* 0x00000006ff0d7212 */ /* 0x000fe400078e33ff */
[-C--:B------:R-:W-:Y:S01]  /*0a60*/  SHF.R.U32.HI R7, RZ, R28.reuse, R7 ;  /* 0x0000001cff077219 */ /* 0x080fe20000011607 */
[----:B------:R-:W0:Y:S01]  /*0a70*/  LDC R23, c[0x0][0x638] ;  /* 0x00018e00ff177b82 */ /* 0x000e220000000800 */
[----:B------:R-:W-:Y:S01]  /*0a80*/  SHF.L.U32 R12, R9, R28, RZ ;  /* 0x0000001c090c7219 */ /* 0x000fe200000006ff */
[----:B------:R-:W-:-:S06]  /*0a90*/  IMAD.MOV.U32 R6, RZ, RZ, R24 ;  /* 0x000000ffff067224 */ /* 0x000fcc00078e0018 */
[----:B------:R-:W0:Y:S01]  /*0aa0*/  LDC R69, c[0x0][0x610] ;  /* 0x00018400ff457b82 */ /* 0x000e220000000800 */
[----:B-1-3--:R-:W-:Y:S05]  /*0ab0*/  @!P0 BRA `(.L_x_6) ;  /* 0x0000000000288947 */ /* 0x00afea0003800000 */
[----:B------:R-:W1:Y:S02]  /*0ac0*/  LDC R11, c[0x0][0x64c] ;  /* 0x00019300ff0b7b82 */ /* 0x000e640000000800 */
[----:B-1----:R-:W-:-:S05]  /*0ad0*/  IADD3 R11, P0, R24, R11, RZ ;  /* 0x0000000b180b7210 */ /* 0x002fca0007f1e0ff */
        /* <DEDUP_REMOVED lines=8> */
.L_x_6:
[----:B----4-:R-:W-:Y:S01]  /*0b60*/  SHF.R.U64 R6, R6, R21, R7 ;  /* 0x0000001506067219 */ /* 0x010fe20000001207 */
[----:B--2---:R-:W-:Y:S01]  /*0b70*/  VIADD R7, R26, 0xffffffff ;  /* 0xffffffff1a077836 */ /* 0x004fe20000000000 */
[----:B------:R-:W-:Y:S01]  /*0b80*/  LOP3.LUT R13, R32, R13, RZ, 0xc0, !PT ;  /* 0x0000000d200d7212 */ /* 0x000fe200078ec0ff */
[----:B------:R-:W-:Y:S02]  /*0b90*/  IMAD.MOV R15, RZ, RZ, -R15 ;  /* 0x000000ffff0f7224 */ /* 0x000fe400078e0a0f */
[----:B------:R-:W-:Y:S02]  /*0ba0*/  IMAD.MOV R8, RZ, RZ, -R6 ;  /* 0x000000ffff087224 */ /* 0x000fe400078e0a06 */
[----:B------:R-:W-:Y:S01]  /*0bb0*/  IMAD R13, R12, R6, R13 ;  /* 0x000000060c0d7224 */ /* 0x000fe200078e020d */
[----:B------:R-:W-:Y:S01]  /*0bc0*/  LOP3.LUT R6, R22, R7, RZ, 0xc0, !PT ;  /* 0x0000000716067212 */ /* 0x000fe200078ec0ff */
[----:B------:R-:W-:Y:S02]  /*0bd0*/  @P3 IMAD R0, R20, R15, R3 ;  /* 0x0000000f14003224 */ /* 0x000fe400078e0203 */
[----:B0-----:R-:W-:-:S02]  /*0be0*/  IMAD R3, R8, R23, R24 ;  /* 0x0000001708037224 */ /* 0x001fc400078e0218 */
[----:B------:R-:W-:Y:S02]  /*0bf0*/  IMAD R69, R13, R69, R0 ;  /* 0x000000450d457224 */ /* 0x000fe400078e0200 */
[----:B------:R-:W-:Y:S02]  /*0c00*/  IMAD R6, R3, R26, R6 ;  /* 0x0000001a03067224 */ /* 0x000fe400078e0206 */
[----:B------:R-:W-:-:S03]  /*0c10*/  IMAD.MOV.U32 R0, RZ, RZ, 0x1 ;  /* 0x00000001ff007424 */ /* 0x000fc600078e00ff */
[----:B------:R-:W-:Y:S02]  /*0c20*/  SEL R68, R6, R69, !P3 ;  /* 0x0000004506447207 */ /* 0x000fe40005800000 */
[----:B------:R-:W-:-:S07]  /*0c30*/  SEL R69, R69, R6, !P3 ;  /* 0x0000000645457207 */ /* 0x000fce0005800000 */
.L_x_4:
[----:B------:R-:W-:-:S08]  /*0c40*/  NOP ;  /* 0x0000000000007918 */ /* 0x000fd00000000000 */
[----:B------:R-:W0:Y:S02]  /*0c50*/  USETMAXREG.TRY_ALLOC.CTAPOOL UP0, 0xe8 ;  /* 0x000000e8000079c8 */ /* 0x000e240008000600 */
[----:B0-----:R-:W-:-:S13]  /*0c60*/  PLOP3.LUT P0, PT, PT, PT, UP0, 0x80, 0x0 ;  /* 0x000000000000781c */ /* 0x001fda0003f0f008 */
[----:B------:R-:W-:Y:S05]  /*0c70*/  @!P0 BRA `(.L_x_4) ;  /* 0xfffffffc00f08947 */ /* 0x000fea000383ffff */
[----:B------:R-:W-:Y:S01]  /*0c80*/  ULDC.64 UR4, c[0x0][0x598] ;  /* 0x0001660000047ab9 */ /* 0x000fe20000000a00 */
[----:B------:R-:W-:Y:S01]  /*0c90*/  ULDC.64 UR36, c[0x0][0x208] ;  /* 0x0000820000247ab9 */ /* 0x000fe20000000a00 */
[----:B------:R-:W-:-:S04]  /*0ca0*/  ISETP.NE.U32.AND P0, PT, RZ, UR4, PT ;  /* 0x00000004ff007c0c */ /* 0x000fc8000bf05070 */
[----:B------:R-:W-:-:S13]  /*0cb0*/  ISETP.NE.AND.EX P0, PT, RZ, UR5, PT, P0 ;  /* 0x00000005ff007c0c */ /* 0x000fda000bf05300 */
[----:B------:R-:W-:Y:S05]  /*0cc0*/  @!P0 BRA `(.L_x_7) ;  /* 0x00000000001c8947 */ /* 0x000fea0003800000 */
[----:B------:R-:W0:Y:S02]  /*0cd0*/  LDC.64 R6, c[0x0][0x598] ;  /* 0x00016600ff067b82 */ /* 0x000e240000000a00 */
[----:B0-----:R-:W2:Y:S02]  /*0ce0*/  LDG.E.64 R6, desc[UR36][R6.64] ;  /* 0x0000002406067981 */ /* 0x001ea4000c1e1b00 */
[----:B--2---:R-:W-:-:S04]  /*0cf0*/  ISETP.NE.U32.AND P0, PT, R6, RZ, PT ;  /* 0x000000ff0600720c */ /* 0x004fc80003f05070 */
[----:B------:R-:W-:-:S13]  /*0d00*/  ISETP.NE.AND.EX P0, PT, R7, RZ, PT, P0 ;  /* 0x000000ff0700720c */ /* 0x000fda0003f05300 */
[----:B------:R-:W-:Y:S05]  /*0d10*/  @!P0 BRA `(.L_x_7) ;  /* 0x0000000000088947 */ /* 0x000fea0003800000 */
[----:B------:R0:W5:Y:S01]  /*0d20*/  LD.E R19, desc[UR36][R6.64] ;  /* 0x0000002406137980 */ /* 0x000162000c101900 */
[----:B------:R-:W-:Y:S05]  /*0d30*/  BRA `(.L_x_8) ;  /* 0x0000000000247947 */ /* 0x000fea0003800000 */
.L_x_7:
[----:B------:R-:W-:Y:S02]  /*0d40*/  ULDC.64 UR4, c[0x0][0x588] ;  /* 0x0001620000047ab9 */ /* 0x000fe40000000a00 */
[----:B------:R-:W-:-:S04]  /*0d50*/  ISETP.NE.U32.AND P0, PT, RZ, UR4, PT ;  /* 0x00000004ff007c0c */ /* 0x000fc8000bf05070 */
[----:B------:R-:W-:-:S13]  /*0d60*/  ISETP.NE.AND.EX P0, PT, RZ, UR5, PT, P0 ;  /* 0x00000005ff007c0c */ /* 0x000fda000bf05300 */
[----:B------:R-:W-:Y:S05]  /*0d70*/  @!P0 BRA `(.L_x_9) ;  /* 0x00000000000c8947 */ /* 0x000fea0003800000 */
[----:B------:R-:W0:Y:S02]  /*0d80*/  LDC.64 R6, c[0x0][0x588] ;  /* 0x00016200ff067b82 */ /* 0x000e240000000a00 */
[----:B0-----:R1:W5:Y:S01]  /*0d90*/  LDG.E R19, desc[UR36][R6.64] ;  /* 0x0000002406137981 */ /* 0x001362000c1e1900 */
[----:B------:R-:W-:Y:S05]  /*0da0*/  BRA `(.L_x_8) ;  /* 0x0000000000087947 */ /* 0x000fea0003800000 */
.L_x_9:
[----:B------:R-:W-:Y:S02]  /*0db0*/  ULDC UR4, c[0x0][0x580] ;  /* 0x0001600000047ab9 */ /* 0x000fe40000000800 */
[----:B------:R-:W-:-:S07]  /*0dc0*/  IMAD.U32 R19, RZ, RZ, UR4 ;  /* 0x00000004ff137e24 */ /* 0x000fce000f8e00ff */
.L_x_8:
[----:B------:R-:W-:Y:S02]  /*0dd0*/  ULDC.64 UR4, c[0x0][0x5a0] ;  /* 0x0001680000047ab9 */ /* 0x000fe40000000a00 */
[----:B------:R-:W-:-:S04]  /*0de0*/  ISETP.NE.U32.AND P0, PT, RZ, UR4, PT ;  /* 0x00000004ff007c0c */ /* 0x000fc8000bf05070 */
[----:B------:R-:W-:-:S13]  /*0df0*/  ISETP.NE.AND.EX P0, PT, RZ, UR5, PT, P0 ;  /* 0x00000005ff007c0c */ /* 0x000fda000bf05300 */
[----:B------:R-:W-:Y:S05]  /*0e00*/  @!P0 BRA `(.L_x_10) ;  /* 0x00000000001c8947 */ /* 0x000fea0003800000 */
[----:B01----:R-:W0:Y:S02]  /*0e10*/  LDC.64 R6, c[0x0][0x5a0] ;  /* 0x00016800ff067b82 */ /* 0x003e240000000a00 */
[----:B0-----:R-:W2:Y:S02]  /*0e20*/  LDG.E.64 R6, desc[UR36][R6.64] ;  /* 0x0000002406067981 */ /* 0x001ea4000c1e1b00 */
[----:B--2---:R-:W-:-:S04]  /*0e30*/  ISETP.NE.U32.AND P0, PT, R6, RZ, PT ;  /* 0x000000ff0600720c */ /* 0x004fc80003f05070 */
[----:B------:R-:W-:-:S13]  /*0e40*/  ISETP.NE.AND.EX P0, PT, R7, RZ, PT, P0 ;  /* 0x000000ff0700720c */ /* 0x000fda0003f05300 */
[----:B------:R-:W-:Y:S05]  /*0e50*/  @!P0 BRA `(.L_x_10) ;  /* 0x0000000000088947 */ /* 0x000fea0003800000 */
[----:B------:R0:W5:Y:S01]  /*0e60*/  LD.E R56, desc[UR36][R6.64] ;  /* 0x0000002406387980 */ /* 0x000162000c101900 */
[----:B------:R-:W-:Y:S05]  /*0e70*/  BRA `(.L_x_11) ;  /* 0x0000000000247947 */ /* 0x000fea0003800000 */
.L_x_10:
[----:B------:R-:W-:Y:S02]  /*0e80*/  ULDC.64 UR4, c[0x0][0x590] ;  /* 0x0001640000047ab9 */ /* 0x000fe40000000a00 */
[----:B------:R-:W-:-:S04]  /*0e90*/  ISETP.NE.U32.AND P0, PT, RZ, UR4, PT ;  /* 0x00000004ff007c0c */ /* 0x000fc8000bf05070 */
[----:B------:R-:W-:-:S13]  /*0ea0*/  ISETP.NE.AND.EX P0, PT, RZ, UR5, PT, P0 ;  /* 0x00000005ff007c0c */ /* 0x000fda000bf05300 */
[----:B------:R-:W-:Y:S05]  /*0eb0*/  @!P0 BRA `(.L_x_12) ;  /* 0x00000000000c8947 */ /* 0x000fea0003800000 */
[----:B------:R-:W2:Y:S02]  /*0ec0*/  LDC.64 R56, c[0x0][0x590] ;  /* 0x00016400ff387b82 */ /* 0x000ea40000000a00 */
[----:B--2---:R2:W5:Y:S01]  /*0ed0*/  LDG.E R56, desc[UR36][R56.64] ;  /* 0x0000002438387981 */ /* 0x004562000c1e1900 */
[----:B------:R-:W-:Y:S05]  /*0ee0*/  BRA `(.L_x_11) ;  /* 0x0000000000087947 */ /* 0x000fea0003800000 */
.L_x_12:
[----:B------:R-:W-:Y:S02]  /*0ef0*/  ULDC UR4, c[0x0][0x584] ;  /* 0x0001610000047ab9 */ /* 0x000fe40000000800 */
[----:B------:R-:W-:-:S07]  /*0f00*/  IMAD.U32 R56, RZ, RZ, UR4 ;  /* 0x00000004ff387e24 */ /* 0x000fce000f8e00ff */
.L_x_11:
[----:B------:R-:W-:-:S13]  /*0f10*/  LOP3.LUT P0, RZ, R0, 0xff, RZ, 0xc0, !PT ;  /* 0x000000ff00ff7812 */ /* 0x000fda000780c0ff */
[----:B------:R-:W-:Y:S05]  /*0f20*/  @!P0 EXIT ;  /* 0x000000000000894d */ /* 0x000fea0003800000 */
[----:B------:R-:W3:Y:S01]  /*0f30*/  LDC R59, c[0x0][0x658] ;  /* 0x00019600ff3b7b82 */ /* 0x000ee20000000800 */
[----:B------:R-:W-:Y:S01]  /*0f40*/  ULDC.64 UR6, c[0x0][0x288] ;  /* 0x0000a20000067ab9 */ /* 0x000fe20000000a00 */
[----:B------:R-:W-:Y:S01]  /*0f50*/  LOP3.LUT R14, R14, 0x1, RZ, 0xc0, !PT ;  /* 0x000000010e0e7812 */ /* 0x000fe200078ec0ff */
[----:B------:R-:W-:Y:S01]  /*0f60*/  UIADD3 UR4, UR7, 0x7f, URZ ;  /* 0x0000007f07047890 */ /* 0x000fe2000fffe03f */
[----:B------:R-:W-:Y:S01]  /*0f70*/  SHF.R.U32.HI R0, RZ, 0x2, R4 ;  /* 0x00000002ff007819 */ /* 0x000fe20000011604 */
[----:B------:R-:W-:Y:S01]  /*0f80*/  IMAD.U32 R3, RZ, RZ, UR6 ;  /* 0x00000006ff037e24 */ /* 0x000fe2000f8e00ff */
[----:B------:R-:W-:Y:S01]  /*0f90*/  SHF.R.U32.HI R5, RZ, 0x1, R5 ;  /* 0x00000001ff057819 */ /* 0x000fe20000011605 */
[----:B------:R-:W-:Y:S01]  /*0fa0*/  USHF.R.S32.HI UR5, URZ, 0x1f, UR4 ;  /* 0x0000001f3f057899 */ /* 0x000fe20008011404 */
[----:B01----:R-:W0:Y:S01]  /*0fb0*/  LDC.64 R6, c[0x0][0x5c8] ;  /* 0x00017200ff067b82 */ /* 0x003e220000000a00 */
[----:B------:R-:W-:Y:S01]  /*0fc0*/  LOP3.LUT R60, R4, 0x3, RZ, 0xc0, !PT ;  /* 0x00000003043c7812 */ /* 0x000fe200078ec0ff */
[----:B------:R-:W-:Y:S01]  /*0fd0*/  IMAD.SHL.U32 R9, R14, 0x40, RZ ;  /* 0x000000400e097824 */ /* 0x000fe200078e00ff */
[----:B------:R-:W-:Y:S01]  /*0fe0*/  LOP3.LUT R0, R0, 0x7, RZ, 0xc0, !PT ;  /* 0x0000000700007812 */ /* 0x000fe200078ec0ff */
[----:B------:R-:W-:Y:S01]  /*0ff0*/  ULEA.HI UR5, UR5, UR4, URZ, 0x7 ;  /* 0x0000000405057291 */ /* 0x000fe2000f8f383f */
[----:B------:R-:W-:Y:S01]  /*1000*/  LOP3.LUT R5, R5, 0x30, RZ, 0xc0, !PT ;  /* 0x0000003005057812 */ /* 0x000fe200078ec0ff */
[----:B------:R-:W-:Y:S01]  /*1010*/  IMAD R60, R60, -0x2, R3 ;  /* 0xfffffffe3c3c7824 */ /* 0x000fe200078e0203 */
[--C-:B------:R-:W-:Y:S01]  /*1020*/  LOP3.LUT R22, R9, 0x40, R0.reuse, 0xe2, !PT ;  /* 0x0000004009167812 */ /* 0x100fe200078ee200 */
[----:B------:R-:W1:Y:S01]  /*1030*/  LDC R63, c[0x0][0x600] ;  /* 0x00018000ff3f7b82 */ /* 0x000e620000000800 */
[----:B------:R-:W-:Y:S01]  /*1040*/  IADD3 R3, RZ, -R5, -R0 ;  /* 0x80000005ff037210 */ /* 0x000fe20007ffe800 */
[----:B------:R-:W-:Y:S01]  /*1050*/  IMAD.MOV.U32 R0, RZ, RZ, -0x1 ;  /* 0xffffffffff007424 */ /* 0x000fe200078e00ff */
[----:B------:R-:W-:Y:S01]  /*1060*/  USHF.R.S32.HI UR43, URZ, 0x7, UR5 ;  /* 0x000000073f2b7899 */ /* 0x000fe20008011405 */
[----:B------:R-:W-:Y:S01]  /*1070*/  IMAD.MOV.U32 R8, RZ, RZ, 0x1 ;  /* 0x00000001ff087424 */ /* 0x000fe200078e00ff */
[----:B------:R-:W-:Y:S01]  /*1080*/  LOP3.LUT R62, R4, 0x80, RZ, 0xc0, !PT ;  /* 0x00000080043e7812 */ /* 0x000fe200078ec0ff */
[----:B------:R-:W-:Y:S01]  /*1090*/  IMAD R3, R14, -0x40, R3 ;  /* 0xffffffc00e037824 */ /* 0x000fe200078e0203 */
[----:B------:R-:W-:Y:S01]  /*10a0*/  UISETP.LT.AND UP0, UPT, UR43, 0x1, UPT ;  /* 0x000000012b00788c */ /* 0x000fe2000bf01270 */
[----:B---3--:R-:W-:Y:S01]  /*10b0*/  SHF.L.U32 R0, R0, R59, RZ ;  /* 0x0000003b00007219 */ /* 0x008fe200000006ff */
[----:B------:R-:W-:Y:S01]  /*10c0*/  ULDC UR4, c[0x0][0x284] ;  /* 0x0000a10000047ab9 */ /* 0x000fe20000000800 */
[----:B------:R-:W-:Y:S01]  /*10d0*/  LOP3.LUT R22, R22, R5, RZ, 0xfc, !PT ;  /* 0x0000000516167212 */ /* 0x000fe200078efcff */
[----:B------:R-:W-:Y:S01]  /*10e0*/  USEL UR44, UR43, 0x1, UP0 ;  /* 0x000000012b2c7887 */ /* 0x000fe20008000000 */
[----:B------:R-:W-:Y:S01]  /*10f0*/  SHF.L.U32 R59, R8, R59, RZ ;  /* 0x0000003b083b7219 */ /* 0x000fe200000006ff */
[----:B------:R-:W-:Y:S01]  /*1100*/  IMAD.SHL.U32 R61, R4, 0x2, RZ ;  /* 0x00000002043d7824 */ /* 0x000fe200078e00ff */
[----:B------:R-:W-:Y:S01]  /*1110*/  LOP3.LUT R66, R18, 0x1, RZ, 0xfc, !PT ;  /* 0x0000000112427812 */ /* 0x000fe200078efcff */
[----:B------:R-:W-:Y:S01]  /*1120*/  VIADD R65, R3, UR4 ;  /* 0x0000000403417c36 */ /* 0x000fe20008000000 */
[C---:B0-----:R-:W-:Y:S01]  /*1130*/  SHF.L.U64.HI R58, R6.reuse, 0x3, R7 ;  /* 0x00000003063a7819 */ /* 0x041fe20000010207 */
[----:B--2---:R-:W-:Y:S01]  /*1140*/  IMAD.SHL.U32 R57, R6, 0x8, RZ ;  /* 0x0000000806397824 */ /* 0x004fe200078e00ff */
[----:B------:R-:W-:Y:S01]  /*1150*/  SHF.R.U32.HI R62, RZ, 0x7, R62 ;  /* 0x00000007ff3e7819 */ /* 0x000fe2000001163e */
[----:B------:R-:W-:Y:S01]  /*1160*/  IMAD.MOV.U32 R23, RZ, RZ, RZ ;  /* 0x000000ffff177224 */ /* 0x000fe200078e00ff */
[----:B------:R-:W-:Y:S01]  /*1170*/  LOP3.LUT R64, RZ, R0, RZ, 0x33, !PT ;  /* 0x00000000ff407212 */ /* 0x000fe200078e33ff */
[----:B------:R-:W-:Y:S01]  /*1180*/  UIADD3 UR44, UR43, -UR44, URZ ;  /* 0x8000002c2b2c7290 */ /* 0x000fe2000fffe03f */
[----:B------:R-:W-:Y:S01]  /*1190*/  UMOV UR40, URZ ;  /* 0x0000003f00287c82 */ /* 0x000fe20008000000 */
[----:B-1----:R-:W-:Y:S01]  /*11a0*/  VIADD R63, R63, 0xffffffff ;  /* 0xffffffff3f3f7836 */ /* 0x002fe20000000000 */
[----:B------:R-:W-:-:S09]  /*11b0*/  UMOV UR42, URZ ;  /* 0x0000003f002a7c82 */ /* 0x000fd20008000000 */
.L_x_94:
[----:B0-----:R-:W0:Y:S01]  /*11c0*/  SHFL.IDX PT, R0, R62, RZ, 0x1f ;  /* 0x00001fff3e007589 */ /* 0x001e2200000e0000 */
[----:B-1----:R-:W1:Y:S01]  /*11d0*/  S2UR UR7, SR_CgaCtaId ;  /* 0x00000000000779c3 */ /* 0x002e620000008800 */
[----:B------:R-:W-:Y:S01]  /*11e0*/  UMOV UR6, 0x400 ;  /* 0x0000040000067882 */ /* 0x000fe20000000000 */
[----:B0-----:R-:W-:Y:S01]  /*11f0*/  R2UR UR4, R0 ;  /* 0x00000000000472ca */ /* 0x001fe200000e0000 */
[----:B-1----:R-:W-:-:S12]  /*1200*/  ULEA UR46, UR7, UR6, 0x18 ;  /* 0x00000006072e7291 */ /* 0x002fd8000f8ec03f */
[----:B------:R-:W-:-:S04]  /*1210*/  ULEA.HI UR5, UR4, UR4, URZ, 0x1 ;  /* 0x0000000404057291 */ /* 0x000fc8000f8f083f */
[----:B------:R-:W-:-:S04]  /*1220*/  ULOP3.LUT UR5, UR5, 0x7fffe, URZ, 0xc0, !UPT ;  /* 0x0007fffe05057892 */ /* 0x000fc8000f8ec03f */
[----:B------:R-:W-:-:S03]  /*1230*/  UIADD3 UR5, UR4, -UR5, URZ ;  /* 0x8000000504057290 */ /* 0x000fc6000fffe03f */
[----:B------:R-:W-:Y:S01]  /*1240*/  ULDC UR4, c[0x0][0x28c] ;  /* 0x0000a30000047ab9 */ /* 0x000fe20000000800 */
[----:B------:R-:W-:Y:S01]  /*1250*/  ULEA UR5, UR5, UR46, 0xd ;  /* 0x0000002e05057291 */ /* 0x000fe2000f8e683f */
[----:B------:R-:W-:-:S03]  /*1260*/  ISETP.LT.AND P0, PT, RZ, UR4, PT ;  /* 0x00000004ff007c0c */ /* 0x000fc6000bf01270 */
[----:B------:R-:W-:-:S04]  /*1270*/  UIADD3 UR5, UR5, 0x100, URZ ;  /* 0x0000010005057890 */ /* 0x000fc8000fffe03f */
[----:B------:R-:W-:-:S04]  /*1280*/  USHF.R.U32.HI UR5, URZ, 0x4, UR5 ;  /* 0x000000043f057899 */ /* 0x000fc80008011605 */
[----:B------:R-:W-:-:S04]  /*1290*/  ULOP3.LUT UR5, UR5, 0x3fff, URZ, 0xc0, !UPT ;  /* 0x00003fff05057892 */ /* 0x000fc8000f8ec03f */
[----:B------:R-:W-:Y:S01]  /*12a0*/  ULOP3.LUT UR45, UR5, 0x10000, URZ, 0xfc, !UPT ;  /* 0x00010000052d7892 */ /* 0x000fe2000f8efc3f */
[----:B--2345:R-:W-:Y:S11]  /*12b0*/  @P0 BRA `(.L_x_13) ;  /* 0x0000000000400947 */ /* 0x03cff60003800000 */
[----:B------:R-:W-:Y:S01]  /*12c0*/  MOV R0, 0x0 ;  /* 0x0000000000007802 */ /* 0x000fe20000000f00 */
[----:B------:R-:W-:Y:S01]  /*12d0*/  ULDC.64 UR4, c[0x4][0x68] ;  /* 0x01001a0000047ab9 */ /* 0x000fe20000000a00 */
[----:B------:R-:W-:Y:S01]  /*12e0*/  ULDC.64 UR6, c[0x4][0x8] ;  /* 0x0100020000067ab9 */ /* 0x000fe20000000a00 */
[----:B------:R-:W-:Y:S01]  /*12f0*/  IMAD.U32 R4, RZ, RZ, UR4 ;  /* 0x00000004ff047e24 */ /* 0x000fe2000f8e00ff */
[----:B------:R0:W1:Y:S01]  /*1300*/  LDC.64 R14, c[0x4][R0] ;  /* 0x01000000000e7b82 */ /* 0x0000620000000a00 */
[----:B------:R-:W-:Y:S01]  /*1310*/  IMAD.U32 R5, RZ, RZ, UR5 ;  /* 0x00000005ff057e24 */ /* 0x000fe2000f8e00ff */
[----:B------:R-:W-:Y:S01]  /*1320*/  ULDC.64 UR4, c[0x4][0x70] ;  /* 0x01001c0000047ab9 */ /* 0x000fe20000000a00 */
[----:B------:R-:W-:Y:S02]  /*1330*/  IMAD.U32 R10, RZ, RZ, UR6 ;  /* 0x00000006ff0a7e24 */ /* 0x000fe4000f8e00ff */
[----:B------:R-:W-:Y:S02]  /*1340*/  IMAD.U32 R6, RZ, RZ, UR4 ;  /* 0x00000004ff067e24 */ /* 0x000fe4000f8e00ff */
[----:B------:R-:W-:-:S02]  /*1350*/  IMAD.U32 R7, RZ, RZ, UR5 ;  /* 0x00000005ff077e24 */ /* 0x000fc4000f8e00ff */
[----:B------:R-:W-:Y:S02]  /*1360*/  IMAD.U32 R11, RZ, RZ, UR7 ;  /* 0x00000007ff0b7e24 */ /* 0x000fe4000f8e00ff */
[----:B------:R-:W-:Y:S02]  /*1370*/  IMAD.MOV.U32 R8, RZ, RZ, 0x1e1 ;  /* 0x000001e1ff087424 */ /* 0x000fe400078e00ff */
[----:B------:R-:W-:Y:S02]  /*1380*/  IMAD.MOV.U32 R12, RZ, RZ, 0x1 ;  /* 0x00000001ff0c7424 */ /* 0x000fe400078e00ff */
[----:B0-----:R-:W-:-:S07]  /*1390*/  IMAD.MOV.U32 R13, RZ, RZ, RZ ;  /* 0x000000ffff0d7224 */ /* 0x001fce00078e00ff */
[----:B------:R-:W-:-:S07]  /*13a0*/  LEPC R20, `(.L_x_13) ;  /* 0x000000001014794e */ /* 0x000fce0000000000 */
[----:B-1---5:R-:W-:Y:S05]  /*13b0*/  CALL.ABS.NOINC R14 ;  /* 0x000000000e007343 */ /* 0x022fea0003c00000 */
.L_x_13:
[----:B------:R-:W-:-:S13]  /*13c0*/  ISETP.NE.AND P0, PT, R66, 0x3, PT ;  /* 0x000000034200780c */ /* 0x000fda0003f05270 */
[----:B------:R-:W-:Y:S05]  /*13d0*/  @!P0 BRA `(.L_x_14) ;  /* 0x0000000000048947 */ /* 0x000fea0003800000 */
[----:B------:R-:W-:Y:S01]  /*13e0*/  BPT.TRAP 0x1 ;  /* 0x000000040000795c */ /* 0x000fe20000300000 */
.L_x_14:
[----:B------:R-:W-:Y:S02]  /*13f0*/  IMAD.U32 R3, RZ, RZ, UR42 ;  /* 0x0000002aff037e24 */ /* 0x000fe4000f8e00ff */
[----:B------:R-:W-:-:S03]  /*1400*/  IMAD.U32 R0, RZ, RZ, UR40 ;  /* 0x00000028ff007e24 */ /* 0x000fc6000f8e00ff */
[----:B------:R-:W-:Y:S02]  /*1410*/  LEA R3, R3, UR46, 0x3 ;  /* 0x0000002e03037c11 */ /* 0x000fe4000f8e18ff */
[----:B------:R-:W-:-:S04]  /*1420*/  SHF.L.U32 R0, R0, 0x1f, RZ ;  /* 0x0000001f00007819 */ /* 0x000fc800000006ff */
[----:B------:R0:W1:Y:S01]  /*1430*/  SYNCS.PHASECHK.TRANS64.TRYWAIT P1, [R3+URZ], R0 ;  /* 0x00000000030075a7 */ /* 0x000062000802017f */
[----:B------:R-:W-:Y:S05]  /*1440*/  @!P0 BRA `(.L_x_15) ;  /* 0x0000000000048947 */ /* 0x000fea0003800000 */
[----:B------:R-:W-:Y:S01]  /*1450*/  BPT.TRAP 0x1 ;  /* 0x000000040000795c */ /* 0x000fe20000300000 */
.L_x_15:
[----:B------:R-:W-:-:S05]  /*1460*/  IMAD.U32 R4, RZ, RZ, UR44 ;  /* 0x0000002cff047e24 */ /* 0x000fca000f8e00ff */
[----:B------:R-:W-:Y:S01]  /*1470*/  ISETP.GE.AND P2, PT, R4, 0x1, PT ;  /* 0x000000010400780c */ /* 0x000fe20003f46270 */
[----:B-1----:R-:W-:-:S12]  /*1480*/  @P1 BRA `(.L_x_16) ;  /* 0x0000000000081947 */ /* 0x002fd80003800000 */
[----:B------:R-:W1:Y:S02]  /*1490*/  SYNCS.PHASECHK.TRANS64.TRYWAIT P1, [R3+URZ], R0 ;  /* 0x00000000030075a7 */ /* 0x000e64000802017f */
[----:B-1----:R-:W-:Y:S05]  /*14a0*/  @!P1 BRA `(.L_x_17) ;  /* 0x0000004c00149947 */ /* 0x002fea0003800000 */
.L_x_16:
[----:B------:R-:W-:Y:S05]  /*14b0*/  WARPSYNC.ALL ;  /* 0x0000000000007948 */ /* 0x000fea0003800000 */
[----:B------:R-:W-:Y:S01]  /*14c0*/  UIADD3 UR4, UR46, 0x20100, URZ ;  /* 0x000201002e047890 */ /* 0x000fe2000fffe03f */
[----:B------:R-:W-:Y:S01]  /*14d0*/  WARPGROUP.ARRIVE ;  /* 0x00000000000079c5 */ /* 0x000fe20000000000 */
[----:B------:R-:W-:Y:S02]  /*14e0*/  ULEA UR5, UR42, UR45, 0xb ;  /* 0x0000002d2a057291 */ /* 0x000fe4000f8e583f */
[----:B------:R-:W-:Y:S01]  /*14f0*/  USHF.R.U32.HI UR4, URZ, 0x4, UR4 ;  /* 0x000000043f047899 */ /* 0x000fe20008011604 */
[----:B------:R-:W-:Y:S01]  /*1500*/  UMOV UR9, 0x40000040 ;  /* 0x4000004000097882 */ /* 0x000fe20000000000 */
[----:B------:R-:W-:-:S02]  /*1510*/  UMOV UR11, 0x40000040 ;  /* 0x40000040000b7882 */ /* 0x000fc40000000000 */
[----:B------:R-:W-:Y:S01]  /*1520*/  ULOP3.LUT UR4, UR4, 0x3fff, URZ, 0xc0, !UPT ;  /* 0x00003fff04047892 */ /* 0x000fe2000f8ec03f */
[----:B------:R-:W-:-:S03]  /*1530*/  UMOV UR8, UR5 ;  /* 0x0000000500087c82 */ /* 0x000fc60008000000 */
[----:B------:R-:W-:-:S04]  /*1540*/  ULOP3.LUT UR4, UR4, 0x10000, URZ, 0xfc, !UPT ;  /* 0x0001000004047892 */ /* 0x000fc8000f8efc3f */
[----:B------:R-:W-:-:S07]  /*1550*/  ULEA UR6, UR42, UR4, 0xa ;  /* 0x000000042a067291 */ /* 0x000fce000f8e503f */
[----:B------:R-:W-:Y:S02]  /*1560*/  UMOV UR10, UR6 ;  /* 0x00000006000a7c82 */ /* 0x000fe40008000000 */
[----:B------:R-:W-:Y:S01]  /*1570*/  HGMMA.64x64x16.F32.BF16 R24, gdesc[UR8], RZ, !UPT, gsb0 ;  /* 0x00e00000081879f0 */ /* 0x000fe2000c0018ff */
[----:B------:R-:W-:Y:S02]  /*1580*/  UIADD3 UR8, UR5, 0x2, URZ ;  /* 0x0000000205087890 */ /* 0x000fe4000fffe03f */
[----:B------:R-:W-:Y:S01]  /*1590*/  UIADD3 UR10, UR6, 0x2, URZ ;  /* 0x00000002060a7890 */ /* 0x000fe2000fffe03f */
[----:B------:R-:W-:Y:S01]  /*15a0*/  UMOV UR9, 0x40000040 ;  /* 0x4000004000097882 */ /* 0x000fe20000000000 */
[----:B------:R-:W-:Y:S01]  /*15b0*/  UMOV UR11, 0x40000040 ;  /* 0x40000040000b7882 */ /* 0x000fe20000000000 */
[----:B------:R-:W-:Y:S02]  /*15c0*/  WARPGROUP.DEPBAR.LE gsb0, 0x0 ;  /* 0x00008000000079c5 */ /* 0x000fe40000010000 */
[----:B------:R-:W-:-:S06]  /*15d0*/  WARPGROUP.ARRIVE ;  /* 0x00000000000079c5 */ /* 0x000fcc0000000000 */
[----:B------:R-:W-:Y:S01]  /*15e0*/  HGMMA.64x64x16.F32.BF16 R24, gdesc[UR8], R24, gsb0 ;  /* 0x00e00000081879f0 */ /* 0x000fe20008001818 */
        /* <DEDUP_REMOVED lines=41> */
[----:B------:R-:W-:Y:S03]  /*1880*/  HGMMA.64x64x16.F32.BF16 R24, gdesc[UR8], R24, gsb0 ;  /* 0x00e00000081879f0 */ /* 0x000fe60008001818 */
[----:B------:R-:W-:Y:S02]  /*1890*/  WARPGROUP.DEPBAR.LE gsb0, 0x0 ;  /* 0x00008000000079c5 */ /* 0x000fe40000010000 */
[----:B------:R-:W-:Y:S05]  /*18a0*/  @!P2 BRA `(.L_x_18) ;  /* 0x00000004008ca947 */ /* 0x000fea0003800000 */
[----:B------:R-:W-:Y:S01]  /*18b0*/  UIADD3 UR5, UR42, 0x1, URZ ;  /* 0x000000012a057890 */ /* 0x000fe2000fffe03f */
[----:B01----:R-:W-:-:S03]  /*18c0*/  IMAD.U32 R0, RZ, RZ, UR44 ;  /* 0x0000002cff007e24 */ /* 0x003fc6000f8e00ff */
[----:B------:R-:W-:-:S04]  /*18d0*/  UISETP.NE.AND UP0, UPT, UR5, 0x4, UPT ;  /* 0x000000040500788c */ /* 0x000fc8000bf05270 */
[----:B------:R-:W-:Y:S02]  /*18e0*/  USEL UR6, URZ, 0x1, UP0 ;  /* 0x000000013f067887 */ /* 0x000fe40008000000 */
[----:B------:R-:W-:Y:S02]  /*18f0*/  USEL UR5, UR5, URZ, UP0 ;  /* 0x0000003f05057287 */ /* 0x000fe40008000000 */
[----:B------:R-:W-:-:S06]  /*1900*/  ULOP3.LUT UR6, UR40, UR6, URZ, 0x3c, !UPT ;  /* 0x0000000628067292 */ /* 0x000fcc000f8e3c3f */
[----:B------:R-:W-:Y:S01]  /*1910*/  IMAD.U32 R5, RZ, RZ, UR6 ;  /* 0x00000006ff057e24 */ /* 0x000fe2000f8e00ff */
[----:B------:R-:W-:-:S06]  /*1920*/  UMOV UR6, UR42 ;  /* 0x0000002a00067c82 */ /* 0x000fcc0008000000 */
.L_x_25:
[----:B01----:R-:W-:Y:S05]  /*1930*/  @!P0 BRA `(.L_x_19) ;  /* 0x0000000000048947 */ /* 0x003fea0003800000 */
[----:B------:R-:W-:Y:S01]  /*1940*/  BPT.TRAP 0x1 ;  /* 0x000000040000795c */ /* 0x000fe20000300000 */
.L_x_19:
[----:B------:R-:W0:Y:S01]  /*1950*/  S2UR UR8, SR_CgaCtaId ;  /* 0x00000000000879c3 */ /* 0x000e220000008800 */
[----:B------:R-:W-:Y:S01]  /*1960*/  UMOV UR7, 0x400 ;  /* 0x0000040000077882 */ /* 0x000fe20000000000 */
[----:B------:R-:W-:Y:S01]  /*1970*/  SHF.L.U32 R3, R5, 0x1f, RZ ;  /* 0x0000001f05037819 */ /* 0x000fe200000006ff */
[----:B0-----:R-:W-:-:S04]  /*1980*/  ULEA UR7, UR8, UR7, 0x18 ;  /* 0x0000000708077291 */ /* 0x001fc8000f8ec03f */
[----:B------:R-:W-:-:S09]  /*1990*/  ULEA UR8, UR5, UR7, 0x3 ;  /* 0x0000000705087291 */ /* 0x000fd2000f8e183f */
[----:B------:R0:W1:Y:S01]  /*19a0*/  SYNCS.PHASECHK.TRANS64.TRYWAIT P1, [UR8], R3 ;  /* 0x00000003ff0075a7 */ /* 0x0000620008020148 */
[----:B------:R-:W-:Y:S05]  /*19b0*/  @!P0 BRA `(.L_x_20) ;  /* 0x0000000000048947 */ /* 0x000fea0003800000 */
[----:B------:R-:W-:Y:S01]  /*19c0*/  BPT.TRAP 0x1 ;  /* 0x000000040000795c */ /* 0x000fe20000300000 */
.L_x_20:
[----:B-1----:R-:W-:Y:S05]  /*19d0*/  @P1 BRA `(.L_x_21) ;  /* 0x0000000000081947 */ /* 0x002fea0003800000 */
[----:B------:R-:W1:Y:S02]  /*19e0*/  SYNCS.PHASECHK.TRANS64.TRYWAIT P1, [UR8], R3 ;  /* 0x00000003ff0075a7 */ /* 0x000e640008020148 */
[----:B-1----:R-:W-:Y:S05]  /*19f0*/  @!P1 BRA `(.L_x_22) ;  /* 0x0000004400d49947 */ /* 0x002fea0003800000 */
.L_x_21:
[----:B------:R-:W-:Y:S01]  /*1a00*/  ULEA UR12, UR5, UR45, 0xb ;  /* 0x0000002d050c7291 */ /* 0x000fe2000f8e583f */
[----:B------:R-:W-:Y:S01]  /*1a10*/  WARPGROUP.ARRIVE ;  /* 0x00000000000079c5 */ /* 0x000fe20000000000 */
[----:B------:R-:W-:Y:S01]  /*1a20*/  ULEA UR13, UR5, UR4, 0xa ;  /* 0x00000004050d7291 */ /* 0x000fe2000f8e503f */
[----:B------:R-:W-:Y:S01]  /*1a30*/  UMOV UR9, 0x40000040 ;  /* 0x4000004000097882 */ /* 0x000fe20000000000 */
[----:B------:R-:W-:-:S03]  /*1a40*/  UMOV UR11, 0x40000040 ;  /* 0x40000040000b7882 */ /* 0x000fc60000000000 */
[----:B------:R-:W-:Y:S02]  /*1a50*/  UMOV UR8, UR12 ;  /* 0x0000000c00087c82 */ /* 0x000fe40008000000 */
[----:B------:R-:W-:Y:S02]  /*1a60*/  UMOV UR10, UR13 ;  /* 0x0000000d000a7c82 */ /* 0x000fe40008000000 */
[----:B------:R-:W-:Y:S01]  /*1a70*/  HGMMA.64x64x16.F32.BF16 R24, gdesc[UR8], R24, gsb0 ;  /* 0x00e00000081879f0 */ /* 0x000fe20008001818 */
[----:B------:R-:W-:Y:S02]  /*1a80*/  UIADD3 UR8, UR12, 0x2, URZ ;  /* 0x000000020c087890 */ /* 0x000fe4000fffe03f */
[----:B------:R-:W-:Y:S01]  /*1a90*/  UIADD3 UR10, UR13, 0x2, URZ ;  /* 0x000000020d0a7890 */ /* 0x000fe2000fffe03f */
[----:B------:R-:W-:Y:S01]  /*1aa0*/  UMOV UR9, 0x40000040 ;  /* 0x4000004000097882 */ /* 0x000fe20000000000 */
[----:B------:R-:W-:Y:S01]  /*1ab0*/  UMOV UR11, 0x40000040 ;  /* 0x40000040000b7882 */ /* 0x000fe20000000000 */
[----:B------:R-:W-:-:S02]  /*1ac0*/  WARPGROUP.DEPBAR.LE gsb0, 0x0 ;  /* 0x00008000000079c5 */ /* 0x000fc40000010000 */
        /* <DEDUP_REMOVED lines=46> */
[----:B------:R-:W-:Y:S01]  /*1db0*/  BPT.TRAP 0x1 ;  /* 0x000000040000795c */ /* 0x000fe20000300000 */
.L_x_23:
[----:B------:R-:W-:Y:S01]  /*1dc0*/  ULEA UR7, UR6, UR7, 0x3 ;  /* 0x0000000706077291 */ /* 0x000fe2000f8e183f */
[----:B------:R-:W-:-:S03]  /*1dd0*/  ISETP.GT.U32.AND P1, PT, R18, 0x1, PT ;  /* 0x000000011200780c */ /* 0x000fc60003f24070 */
[----:B------:R-:W-:-:S04]  /*1de0*/  UIADD3 UR7, UR7, 0x20, URZ ;  /* 0x0000002007077890 */ /* 0x000fc8000fffe03f */
[----:B------:R-:W-:-:S09]  /*1df0*/  UPRMT UR7, URZ, 0x654, UR7 ;  /* 0x000006543f077896 */ /* 0x000fd20008000007 */
[----:B------:R-:W-:Y:S01]  /*1e00*/  SYNCS.ARRIVE.TRANS64.RED.A1T0 RZ, [UR7], RZ ;  /* 0x000000ffffff79a7 */ /* 0x000fe20008100407 */
[----:B------:R-:W-:Y:S05]  /*1e10*/  @P1 BRA `(.L_x_24) ;  /* 0x0000000000041947 */ /* 0x000fea0003800000 */
[----:B------:R-:W-:Y:S01]  /*1e20*/  BPT.TRAP 0x1 ;  /* 0x000000040000795c */ /* 0x000fe20000300000 */
.L_x_24:
[----:B------:R-:W-:Y:S01]  /*1e30*/  UIADD3 UR5, UR5, 0x1, URZ ;  /* 0x0000000105057890 */ /* 0x000fe2000fffe03f */
[C---:B------:R-:W-:Y:S01]  /*1e40*/  ISETP.GT.AND P1, PT, R0.reuse, 0x1, PT ;  /* 0x000000010000780c */ /* 0x040fe20003f24270 */
[----:B------:R-:W-:Y:S01]  /*1e50*/  UIADD3 UR6, UR6, 0x1, URZ ;  /* 0x0000000106067890 */ /* 0x000fe2000fffe03f */
[----:B------:R-:W-:Y:S01]  /*1e60*/  VIADD R0, R0, 0xffffffff ;  /* 0xffffffff00007836 */ /* 0x000fe20000000000 */
[----:B------:R-:W-:Y:S02]  /*1e70*/  UISETP.NE.AND UP0, UPT, UR5, 0x4, UPT ;  /* 0x000000040500788c */ /* 0x000fe4000bf05270 */
[----:B------:R-:W-:Y:S02]  /*1e80*/  UISETP.NE.AND UP1, UPT, UR6, 0x4, UPT ;  /* 0x000000040600788c */ /* 0x000fe4000bf25270 */
[----:B------:R-:W-:Y:S02]  /*1e90*/  USEL UR7, URZ, 0x1, UP0 ;  /* 0x000000013f077887 */ /* 0x000fe40008000000 */
[----:B------:R-:W-:-:S02]  /*1ea0*/  USEL UR5, UR5, URZ, UP0 ;  /* 0x0000003f05057287 */ /* 0x000fc40008000000 */
[----:B------:R-:W-:Y:S02]  /*1eb0*/  USEL UR6, UR6, URZ, UP1 ;  /* 0x0000003f06067287 */ /* 0x000fe40008800000 */
[----:B------:R-:W-:Y:S01]  /*1ec0*/  LOP3.LUT R5, R5, UR7, RZ, 0x3c, !PT ;  /* 0x0000000705057c12 */ /* 0x000fe2000f8e3cff */
[----:B------:R-:W-:Y:S09]  /*1ed0*/  @P1 BRA `(.L_x_25) ;  /* 0xfffffff800941947 */ /* 0x000ff2000383ffff */
.L_x_18:
[----:B01----:R-:W0:Y:S02]  /*1ee0*/  LDC R0, c[0x0][0x28c] ;  /* 0x0000a300ff007b82 */ /* 0x003e240000000800 */
[----:B0-----:R-:W-:-:S13]  /*1ef0*/  ISETP.GE.AND P1, PT, R0, 0x1, PT ;  /* 0x000000010000780c */ /* 0x001fda0003f26270 */
[----:B------:R-:W-:Y:S05]  /*1f00*/  @!P1 BRA `(.L_x_26) ;  /* 0x0000000000389947 */ /* 0x000fea0003800000 */
[----:B------:R-:W-:Y:S05]  /*1f10*/  @!P0 BRA `(.L_x_27) ;  /* 0x0000000000048947 */ /* 0x000fea0003800000 */
[----:B------:R-:W-:Y:S01]  /*1f20*/  BPT.TRAP 0x1 ;  /* 0x000000040000795c */ /* 0x000fe20000300000 */
.L_x_27:
[----:B------:R-:W0:Y:S01]  /*1f30*/  S2UR UR6, SR_CgaCtaId ;  /* 0x00000000000679c3 */ /* 0x000e220000008800 */
[----:B------:R-:W-:Y:S01]  /*1f40*/  UIADD3 UR4, UR44, UR42, URZ ;  /* 0x0000002a2c047290 */ /* 0x000fe2000fffe03f */
[----:B------:R-:W-:Y:S01]  /*1f50*/  ISETP.GT.U32.AND P0, PT, R18, 0x1, PT ;  /* 0x000000011200780c */ /* 0x000fe20003f04070 */
[----:B------:R-:W-:Y:S02]  /*1f60*/  UMOV UR5, 0x400 ;  /* 0x0000040000057882 */ /* 0x000fe40000000000 */
[----:B------:R-:W-:-:S04]  /*1f70*/  USHF.L.U32 UR4, UR4, 0x3, URZ ;  /* 0x0000000304047899 */ /* 0x000fc8000800063f */
[----:B------:R-:W-:Y:S02]  /*1f80*/  ULOP3.LUT UR4, UR4, 0x18, URZ, 0xc0, !UPT ;  /* 0x0000001804047892 */ /* 0x000fe4000f8ec03f */
[----:B0-----:R-:W-:-:S04]  /*1f90*/  ULEA UR5, UR6, UR5, 0x18 ;  /* 0x0000000506057291 */ /* 0x001fc8000f8ec03f */
[----:B------:R-:W-:-:S04]  /*1fa0*/  UIADD3 UR4, UR5, 0x20, UR4 ;  /* 0x0000002005047890 */ /* 0x000fc8000fffe004 */
[----:B------:R-:W-:-:S09]  /*1fb0*/  UPRMT UR4, URZ, 0x654, UR4 ;  /* 0x000006543f047896 */ /* 0x000fd20008000004 */
[----:B------:R-:W-:Y:S01]  /*1fc0*/  SYNCS.ARRIVE.TRANS64.RED.A1T0 RZ, [UR4], RZ ;  /* 0x000000ffffff79a7 */ /* 0x000fe20008100404 */
[----:B------:R-:W-:Y:S05]  /*1fd0*/  @P0 BRA `(.L_x_26) ;  /* 0x0000000000040947 */ /* 0x000fea0003800000 */
[----:B------:R-:W-:Y:S01]  /*1fe0*/  BPT.TRAP 0x1 ;  /* 0x000000040000795c */ /* 0x000fe20000300000 */
.L_x_26:
[----:B------:R-:W-:Y:S01]  /*1ff0*/  IMAD.SHL.U32 R3, R68, 0x40, RZ ;  /* 0x0000004044037824 */ /* 0x000fe200078e00ff */
[----:B------:R-:W-:Y:S01]  /*2000*/  ULDC UR6, c[0x0][0x288] ;  /* 0x0000a20000067ab9 */ /* 0x000fe20000000800 */
[----:B------:R-:W-:Y:S01]  /*2010*/  SHF.R.S32.HI R13, RZ, 0x1f, R67 ;  /* 0x0000001fff0d7819 */ /* 0x000fe20000011443 */
[----:B------:R-:W-:Y:S01]  /*2020*/  IMAD.SHL.U32 R6, R69, 0x80, RZ ;  /* 0x0000008045067824 */ /* 0x000fe200078e00ff */
[----:B------:R-:W-:Y:S01]  /*2030*/  ULDC.64 UR4, c[0x0][0x5d0] ;  /* 0x0001740000047ab9 */ /* 0x000fe20000000a00 */
[----:B------:R-:W-:Y:S01]  /*2040*/  LOP3.LUT R10, R3, 0x6, R61, 0xf8, !PT ;  /* 0x00000006030a7812 */ /* 0x000fe200078ef83d */
[----:B------:R-:W-:Y:S01]  /*2050*/  IMAD.WIDE R68, R69, 0x80, R22 ;  /* 0x0000008045447825 */ /* 0x000fe200078e0216 */
[----:B------:R-:W-:Y:S01]  /*2060*/  ISETP.GE.AND P0, PT, R3, UR6, PT ;  /* 0x0000000603007c0c */ /* 0x000fe2000bf06270 */
[----:B------:R-:W-:Y:S01]  /*2070*/  ULDC UR6, c[0x0][0x284] ;  /* 0x0000a10000067ab9 */ /* 0x000fe20000000800 */
[----:B------:R-:W-:Y:S01]  /*2080*/  SHF.R.S32.HI R11, RZ, 0x1f, R10 ;  /* 0x0000001fff0b7819 */ /* 0x000fe2000001140a */
[----:B------:R-:W-:Y:S01]  /*2090*/  IMAD R0, R13, UR4, RZ ;  /* 0x000000040d007c24 */ /* 0x000fe2000f8e02ff */
[----:B------:R-:W-:-:S03]  /*20a0*/  ISETP.GE.OR P0, PT, R6, UR6, P0 ;  /* 0x0000000606007c0c */ /* 0x000fc60008706670 */
[C---:B------:R-:W-:Y:S02]  /*20b0*/  IMAD R7, R67.reuse, UR5, R0 ;  /* 0x0000000543077c24 */ /* 0x040fe4000f8e0200 */
[----:B------:R-:W-:Y:S01]  /*20c0*/  IMAD.WIDE.U32 R4, R67, UR4, R10 ;  /* 0x0000000443047c25 */ /* 0x000fe2000f8e000a */
[----:B------:R-:W-:-:S03]  /*20d0*/  ULDC.64 UR4, c[0x0][0x5c8] ;  /* 0x0001720000047ab9 */ /* 0x000fc60000000a00 */
[----:B------:R-:W-:Y:S02]  /*20e0*/  IMAD R9, R69, UR4, RZ ;  /* 0x0000000445097c24 */ /* 0x000fe4000f8e02ff */
[----:B------:R-:W-:Y:S02]  /*20f0*/  IMAD.IADD R5, R5, 0x1, R7 ;  /* 0x0000000105057824 */ /* 0x000fe400078e0207 */
[C---:B------:R-:W-:Y:S02]  /*2100*/  IMAD R9, R68.reuse, UR5, R9 ;  /* 0x0000000544097c24 */ /* 0x040fe4000f8e0209 */
[----:B------:R-:W-:-:S04]  /*2110*/  IMAD.WIDE.U32 R70, R68, UR4, R4 ;  /* 0x0000000444467c25 */ /* 0x000fc8000f8e0004 */
[----:B------:R-:W-:Y:S01]  /*2120*/  IMAD.MOV.U32 R0, RZ, RZ, -0x1 ;  /* 0xffffffffff007424 */ /* 0x000fe200078e00ff */
[----:B------:R-:W-:Y:S06]  /*2130*/  @P0 BRA `(.L_x_28) ;  /* 0x00000020009c0947 */ /* 0x000fec0003800000 */
[----:B-----5:R-:W-:Y:S01]  /*2140*/  FSETP.NEU.AND P0, PT, R56, RZ, PT ;  /* 0x000000ff3800720b */ /* 0x020fe20003f0d000 */
[----:B------:R-:W-:Y:S01]  /*2150*/  IMAD.IADD R4, R60, 0x1, -R3 ;  /* 0x000000013c047824 */ /* 0x000fe200078e0a03 */
[----:B------:R-:W-:Y:S01]  /*2160*/  BSSY B0, `(.L_x_28) ;  /* 0x0000224000007945 */ /* 0x000fe20003800000 */
[----:B------:R-:W-:Y:S02]  /*2170*/  IMAD.IADD R3, R65, 0x1, -R6 ;  /* 0x0000000141037824 */ /* 0x000fe400078e0a06 */
[----:B------:R-:W-:Y:S01]  /*2180*/  IMAD.IADD R81, R71, 0x1, R9 ;  /* 0x0000000147517824 */ /* 0x000fe200078e0209 */
[----:B------:R-:W-:-:S04]  /*2190*/  ISETP.GT.AND P2, PT, R4, RZ, PT ;  /* 0x000000ff0400720c */ /* 0x000fc80003f44270 */
[----:B------:R-:W-:-:S03]  /*21a0*/  ISETP.GT.AND P1, PT, R3, RZ, P2 ;  /* 0x000000ff0300720c */ /* 0x000fc60001724270 */
[----:B------:R-:W-:Y:S10]  /*21b0*/  @!P0 BRA `(.L_x_29) ;  /* 0x0000001400e88947 */ /* 0x000ff40003800000 */
[----:B------:R-:W0:Y:S01]  /*21c0*/  LDC.64 R74, c[0x0][0x5b8] ;  /* 0x00016e00ff4a7b82 */ /* 0x000e220000000a00 */
[----:B------:R-:W-:-:S07]  /*21d0*/  ULDC.64 UR4, c[0x0][0x5c0] ;  /* 0x0001700000047ab9 */ /* 0x000fce0000000a00 */
[----:B------:R-:W1:Y:S08]  /*21e0*/  LDC.64 R76, c[0x0][0x5b0] ;  /* 0x00016c00ff4c7b82 */ /* 0x000e700000000a00 */
[----:B------:R-:W2:Y:S01]  /*21f0*/  LDC.64 R78, c[0x0][0x5a8] ;  /* 0x00016a00ff4e7b82 */ /* 0x000ea20000000a00 */
[-C--:B0-----:R-:W-:Y:S02]  /*2200*/  IMAD R6, R13, R74.reuse, RZ ;  /* 0x0000004a0d067224 */ /* 0x081fe400078e02ff */
[----:B------:R-:W-:-:S04]  /*2210*/  IMAD.WIDE.U32 R72, R67, R74, R10 ;  /* 0x0000004a43487225 */ /* 0x000fc800078e000a */
[----:B------:R-:W-:Y:S02]  /*2220*/  IMAD R71, R67, R75, R6 ;  /* 0x0000004b43477224 */ /* 0x000fe400078e0206 */
[-C--:B-1----:R-:W-:Y:S02]  /*2230*/  IMAD R5, R69, R76.reuse, RZ ;  /* 0x0000004c45057224 */ /* 0x082fe400078e02ff */
[----:B------:R-:W-:Y:S02]  /*2240*/  IMAD.IADD R13, R73, 0x1, R71 ;  /* 0x00000001490d7824 */ /* 0x000fe400078e0247 */
[----:B------:R-:W-:Y:S02]  /*2250*/  IMAD.MOV.U32 R12, RZ, RZ, R72 ;  /* 0x000000ffff0c7224 */ /* 0x000fe400078e0048 */
[C---:B------:R-:W-:Y:S02]  /*2260*/  IMAD R75, R68.reuse, R77, R5 ;  /* 0x0000004d444b7224 */ /* 0x040fe400078e0205 */
[----:B------:R-:W-:-:S04]  /*2270*/  IMAD.WIDE.U32 R6, R68, R76, R12 ;  /* 0x0000004c44067225 */ /* 0x000fc800078e000c */
[----:B------:R-:W-:Y:S01]  /*2280*/  IMAD.IADD R5, R7, 0x1, R75 ;  /* 0x0000000107057824 */ /* 0x000fe200078e024b */
[----:B--2---:R-:W-:-:S04]  /*2290*/  LEA R14, P0, R6, R78, 0x1 ;  /* 0x0000004e060e7211 */ /* 0x004fc800078008ff */
[----:B------:R-:W-:-:S05]  /*22a0*/  LEA.HI.X R15, R6, R79, R5, 0x1, P0 ;  /* 0x0000004f060f7211 */ /* 0x000fca00000f0c05 */
[----:B------:R0:W2:Y:S01]  /*22b0*/  @P1 LDG.E.LTC128B.U16 R5, desc[UR36][R14.64] ;  /* 0x000000240e051981 */ /* 0x0000a2000c1e1520 */
[----:B------:R-:W-:Y:S01]  /*22c0*/  LEA R8, P0, R70, UR4, 0x1 ;  /* 0x0000000446087c11 */ /* 0x000fe2000f8008ff */
[----:B------:R-:W-:Y:S01]  /*22d0*/  IMAD.WIDE.U32 R6, R68, R76, R10 ;  /* 0x0000004c44067225 */ /* 0x000fe200078e000a */
[----:B------:R-:W-:Y:S03]  /*22e0*/  BSSY B1, `(.L_x_30) ;  /* 0x0000012000017945 */ /* 0x000fe60003800000 */
[----:B------:R-:W-:Y:S02]  /*22f0*/  IMAD.IADD R7, R75, 0x1, R7 ;  /* 0x000000014b077824 */ /* 0x000fe400078e0207 */
[----:B------:R-:W-:Y:S01]  /*2300*/  IMAD.WIDE.U32 R20, R67, R74, R6 ;  /* 0x0000004a43147225 */ /* 0x000fe200078e0006 */
[----:B0-----:R-:W-:-:S03]  /*2310*/  SHF.L.U64.HI R15, R76, 0x3, R77 ;  /* 0x000000034c0f7819 */ /* 0x001fc6000001024d */
[----:B------:R-:W-:Y:S01]  /*2320*/  IMAD.IADD R7, R71, 0x1, R21 ;  /* 0x0000000147077824 */ /* 0x000fe200078e0215 */
[----:B------:R-:W-:Y:S01]  /*2330*/  LEA R6, P4, R20, R78, 0x1 ;  /* 0x0000004e14067211 */ /* 0x000fe200078808ff */
[----:B------:R-:W-:-:S03]  /*2340*/  IMAD.SHL.U32 R14, R76, 0x8, RZ ;  /* 0x000000084c0e7824 */ /* 0x000fc600078e00ff */
[----:B------:R-:W-:Y:S01]  /*2350*/  LEA.HI.X R7, R20, R79, R7, 0x1, P4 ;  /* 0x0000004f14077211 */ /* 0x000fe200020f0c07 */
[----:B--2---:R-:W-:-:S04]  /*2360*/  IMAD.U32 R9, R5, 0x10000, RZ ;  /* 0x0001000005097824 */ /* 0x004fc800078e00ff */
[----:B------:R-:W-:-:S04]  /*2370*/  FMUL R9, R9, R56 ;  /* 0x0000003809097220 */ /* 0x000fc80000400000 */
[----:B------:R-:W-:Y:S01]  /*2380*/  FFMA R24, R24, R19, R9 ;  /* 0x0000001318187223 */ /* 0x000fe20000000009 */
[----:B------:R-:W-:Y:S02]  /*2390*/  LEA.HI.X R9, R70, UR5, R81, 0x1, P0 ;  /* 0x0000000546097c11 */ /* 0x000fe400080f0c51 */
[----:B------:R-:W-:Y:S02]  /*23a0*/  ISETP.GT.AND P0, PT, R4, 0x1, PT ;  /* 0x000000010400780c */ /* 0x000fe40003f04270 */
[----:B------:R-:W-:Y:S02]  /*23b0*/  F2FP.BF16.F32.PACK_AB R24, RZ, R24 ;  /* 0x00000018ff18723e */ /* 0x000fe400000010ff */
[----:B------:R-:W-:-:S03]  /*23c0*/  ISETP.GT.AND P3, PT, R3, RZ, P0 ;  /* 0x000000ff0300720c */ /* 0x000fc60000764270 */
[----:B------:R0:W-:Y:S10]  /*23d0*/  @P1 STG.E.U16 desc[UR36][R8.64], R24 ;  /* 0x0000001808001986 */ /* 0x0001f4000c101524 */
[----:B------:R-:W-:Y:S05]  /*23e0*/  @!P3 BRA `(.L_x_31) ;  /* 0x000000000004b947 */ /* 0x000fea0003800000 */
[----:B------:R1:W5:Y:S02]  /*23f0*/  LDG.E.LTC128B.U16 R5, desc[UR36][R6.64+0x2] ;  /* 0x0000022406057981 */ /* 0x000364000c1e1520 */
.L_x_31:
[----:B------:R-:W-:Y:S05]  /*2400*/  BSYNC B1 ;  /* 0x0000000000017941 */ /* 0x000fea0003800000 */
.L_x_30:
[----:B-----5:R-:W-:Y:S01]  /*2410*/  IMAD.U32 R69, R5, 0x10000, RZ ;  /* 0x0001000005457824 */ /* 0x020fe200078e00ff */
[----:B------:R-:W-:Y:S01]  /*2420*/  ISETP.GT.AND P2, PT, R3, 0x8, P2 ;  /* 0x000000080300780c */ /* 0x000fe20001744270 */
[----:B------:R-:W-:Y:S01]  /*2430*/  IMAD.WIDE.U32 R20, R68, R76, R14 ;  /* 0x0000004c44147225 */ /* 0x000fe200078e000e */
[----:B0-----:R-:W-:-:S03]  /*2440*/  PRMT R24, R5, 0x7610, R24 ;  /* 0x0000761005187816 */ /* 0x001fc60000000018 */
[----:B------:R-:W-:Y:S01]  /*2450*/  FMUL R12, R69, R56 ;  /* 0x00000038450c7220 */ /* 0x000fe20000400000 */
[----:B------:R-:W-:Y:S01]  /*2460*/  IMAD.IADD R75, R75, 0x1, R21 ;  /* 0x000000014b4b7824 */ /* 0x000fe200078e0215 */
[----:B------:R-:W-:Y:S02]  /*2470*/  IADD3 R72, P1, R72, R20, RZ ;  /* 0x0000001448487210 */ /* 0x000fe40007f3e0ff */
[----:B------:R-:W-:-:S03]  /*2480*/  FFMA R12, R25, R19, R12 ;  /* 0x00000013190c7223 */ /* 0x000fc6000000000c */
[----:B------:R-:W-:Y:S02]  /*2490*/  IMAD.X R13, R75, 0x1, R13, P1 ;  /* 0x000000014b0d7824 */ /* 0x000fe400008e060d */
[----:B------:R-:W-:Y:S02]  /*24a0*/  F2FP.BF16.F32.PACK_AB R12, RZ, R12 ;  /* 0x0000000cff0c723e */ /* 0x000fe400000010ff */
[----:B------:R-:W-:Y:S02]  /*24b0*/  LEA R14, P1, R72, R78, 0x1 ;  /* 0x0000004e480e7211 */ /* 0x000fe400078208ff */
[----:B------:R-:W-:Y:S02]  /*24c0*/  PRMT R21, R12, 0x7610, R21 ;  /* 0x000076100c157816 */ /* 0x000fe40000000015 */
[----:B------:R-:W-:-:S03]  /*24d0*/  LEA.HI.X R15, R72, R79, R13, 0x1, P1 ;  /* 0x0000004f480f7211 */ /* 0x000fc600008f0c0d */
[----:B------:R0:W-:Y:S04]  /*24e0*/  @P3 STG.E.U16 desc[UR36][R8.64+0x2], R21 ;  /* 0x0000021508003986 */ /* 0x0001e8000c101524 */
[----:B------:R-:W2:Y:S01]  /*24f0*/  @P2 LDG.E.LTC128B.U16 R24, desc[UR36][R14.64] ;  /* 0x000000240e182981 */ /* 0x000ea2000c1e1520 */
[----:B------:R-:W-:Y:S01]  /*2500*/  IADD3 R20, P1, R10, R20, RZ ;  /* 0x000000140a147210 */ /* 0x000fe20007f3e0ff */
[----:B------:R-:W-:Y:S01]  /*2510*/  BSSY B1, `(.L_x_32) ;  /* 0x0000011000017945 */ /* 0x000fe20003800000 */
[----:B------:R-:W-:Y:S02]  /*2520*/  SHF.L.U64.HI R13, R57, 0x1, R58 ;  /* 0x00000001390d7819 */ /* 0x000fe4000001023a */
[----:B------:R-:W-:Y:S01]  /*2530*/  ISETP.GT.AND P0, PT, R3, 0x8, P0 ;  /* 0x000000080300780c */ /* 0x000fe20000704270 */
[----:B0-----:R-:W-:Y:S01]  /*2540*/  IMAD.X R21, R11, 0x1, R75, P1 ;  /* 0x000000010b157824 */ /* 0x001fe200008e064b */
[----:B------:R-:W-:Y:S01]  /*2550*/  LEA R12, P1, R57, R8, 0x1 ;  /* 0x00000008390c7211 */ /* 0x000fe200078208ff */
[----:B------:R-:W-:-:S04]  /*2560*/  IMAD.WIDE.U32 R20, R67, R74, R20 ;  /* 0x0000004a43147225 */ /* 0x000fc800078e0014 */
[----:B------:R-:W-:Y:S01]  /*2570*/  IMAD.X R13, R13, 0x1, R9, P1 ;  /* 0x000000010d0d7824 */ /* 0x000fe200008e0609 */
[----:B------:R-:W-:Y:S01]  /*2580*/  LEA R10, P3, R20, R78, 0x1 ;  /* 0x0000004e140a7211 */ /* 0x000fe200078608ff */
[----:B------:R-:W-:-:S05]  /*2590*/  IMAD.IADD R11, R71, 0x1, R21 ;  /* 0x00000001470b7824 */ /* 0x000fca00078e0215 */
[----:B------:R-:W-:Y:S01]  /*25a0*/  LEA.HI.X R11, R20, R79, R11, 0x1, P3 ;  /* 0x0000004f140b7211 */ /* 0x000fe200018f0c0b */
[----:B--2---:R-:W-:-:S04]  /*25b0*/  IMAD.U32 R5, R24, 0x10000, RZ ;  /* 0x0001000018057824 */ /* 0x004fc800078e00ff */
[----:B------:R-:W-:-:S04]  /*25c0*/  FMUL R5, R5, R56 ;  /* 0x0000003805057220 */ /* 0x000fc80000400000 */
[----:B------:R-:W-:-:S05]  /*25d0*/  FFMA R5, R26, R19, R5 ;  /* 0x000000131a057223 */ /* 0x000fca0000000005 */
[----:B------:R-:W-:-:S05]  /*25e0*/  F2FP.BF16.F32.PACK_AB R5, RZ, R5 ;  /* 0x00000005ff05723e */ /* 0x000fca00000010ff */
[----:B------:R0:W-:Y:S01]  /*25f0*/  @P2 STG.E.U16 desc[UR36][R12.64], R5 ;  /* 0x000000050c002986 */ /* 0x0001e2000c101524 */
[----:B------:R-:W-:Y:S05]  /*2600*/  @!P0 BRA `(.L_x_33) ;  /* 0x0000000000048947 */ /* 0x000fea0003800000 */
[----:B------:R2:W5:Y:S02]  /*2610*/  LDG.E.LTC128B.U16 R24, desc[UR36][R10.64+0x2] ;  /* 0x000002240a187981 */ /* 0x000564000c1e1520 */
.L_x_33:
[----:B------:R-:W-:Y:S05]  /*2620*/  BSYNC B1 ;  /* 0x0000000000017941 */ /* 0x000fea0003800000 */
.L_x_32:
[----:B0----5:R-:W-:Y:S01]  /*2630*/  IMAD.U32 R5, R24, 0x10000, RZ ;  /* 0x0001000018057824 */ /* 0x021fe200078e00ff */
[----:B------:R-:W-:Y:S01]  /*2640*/  ISETP.GT.AND P1, PT, R4, 0x8, PT ;  /* 0x000000080400780c */ /* 0x000fe20003f24270 */
[----:B------:R-:W-:Y:S02]  /*2650*/  BSSY B1, `(.L_x_34) ;  /* 0x0000008000017945 */ /* 0x000fe40003800000 */
[----:B------:R-:W-:Y:S01]  /*2660*/  FMUL R14, R5, R56 ;  /* 0x00000038050e7220 */ /* 0x000fe20000400000 */
[----:B------:R-:W-:-:S03]  /*2670*/  ISETP.GT.AND P2, PT, R3, RZ, P1 ;  /* 0x000000ff0300720c */ /* 0x000fc60000f44270 */
[----:B------:R-:W-:-:S05]  /*2680*/  FFMA R14, R27, R19, R14 ;  /* 0x000000131b0e7223 */ /* 0x000fca000000000e */
[----:B------:R-:W-:-:S05]  /*2690*/  F2FP.BF16.F32.PACK_AB R14, RZ, R14 ;  /* 0x0000000eff0e723e */ /* 0x000fca00000010ff */
[----:B------:R0:W-:Y:S01]  /*26a0*/  @P0 STG.E.U16 desc[UR36][R12.64+0x2], R14 ;  /* 0x0000020e0c000986 */ /* 0x0001e2000c101524 */
[----:B------:R-:W-:Y:S05]  /*26b0*/  @!P2 BRA `(.L_x_35) ;  /* 0x000000000004a947 */ /* 0x000fea0003800000 */
[----:B------:R3:W5:Y:S02]  /*26c0*/  LDG.E.LTC128B.U16 R24, desc[UR36][R6.64+0x10] ;  /* 0x0000102406187981 */ /* 0x000764000c1e1520 */
.L_x_35:
[----:B------:R-:W-:Y:S05]  /*26d0*/  BSYNC B1 ;  /* 0x0000000000017941 */ /* 0x000fea0003800000 */
.L_x_34:
[----:B-----5:R-:W-:Y:S01]  /*26e0*/  IMAD.U32 R5, R24, 0x10000, RZ ;  /* 0x0001000018057824 */ /* 0x020fe200078e00ff */
        /* <DEDUP_REMOVED lines=9> */
.L_x_37:
[----:B------:R-:W-:Y:S05]  /*2780*/  BSYNC B1 ;  /* 0x0000000000017941 */ /* 0x000fea0003800000 */
.L_x_36:
[----:B----45:R-:W-:Y:S01]  /*2790*/  IMAD.U32 R5, R24, 0x10000, RZ ;  /* 0x0001000018057824 */ /* 0x030fe200078e00ff */
[----:B------:R-:W-:Y:S01]  /*27a0*/  ISETP.GT.AND P1, PT, R3, 0x8, P1 ;  /* 0x000000080300780c */ /* 0x000fe20000f24270 */
[----:B------:R-:W-:Y:S02]  /*27b0*/  BSSY B1, `(.L_x_38) ;  /* 0x0000007000017945 */ /* 0x000fe40003800000 */
[----:B0-----:R-:W-:-:S04]  /*27c0*/  FMUL R14, R5, R56 ;  /* 0x00000038050e7220 */ /* 0x001fc80000400000 */
[----:B------:R-:W-:-:S05]  /*27d0*/  FFMA R14, R29, R19, R14 ;  /* 0x000000131d0e7223 */ /* 0x000fca000000000e */
[----:B------:R-:W-:-:S05]  /*27e0*/  F2FP.BF16.F32.PACK_AB R14, RZ, R14 ;  /* 0x0000000eff0e723e */ /* 0x000fca00000010ff */
[----:B------:R0:W-:Y:S01]  /*27f0*/  @P3 STG.E.U16 desc[UR36][R8.64+0x12], R14 ;  /* 0x0000120e08003986 */ /* 0x0001e2000c101524 */
[----:B------:R-:W-:Y:S05]  /*2800*/  @!P1 BRA `(.L_x_39) ;  /* 0x0000000000049947 */ /* 0x000fea0003800000 */
[----:B------:R4:W5:Y:S02]  /*2810*/  LDG.E.LTC128B.U16 R24, desc[UR36][R10.64+0x10] ;  /* 0x000010240a187981 */ /* 0x000964000c1e1520 */
.L_x_39:
[----:B------:R-:W-:Y:S05]  /*2820*/  BSYNC B1 ;  /* 0x0000000000017941 */ /* 0x000fea0003800000 */
.L_x_38:
[----:B-----5:R-:W-:Y:S01]  /*2830*/  IMAD.U32 R5, R24, 0x10000, RZ ;  /* 0x0001000018057824 */ /* 0x020fe200078e00ff */
[----:B------:R-:W-:Y:S01]  /*2840*/  ISETP.GT.AND P0, PT, R3, 0x8, P0 ;  /* 0x000000080300780c */ /* 0x000fe20000704270 */
[----:B------:R-:W-:Y:S02]  /*2850*/  BSSY B1, `(.L_x_40) ;  /* 0x0000007000017945 */ /* 0x000fe40003800000 */
[----:B------:R-:W-:-:S04]  /*2860*/  FMUL R5, R5, R56 ;  /* 0x0000003805057220 */ /* 0x000fc80000400000 */
[----:B------:R-:W-:-:S05]  /*2870*/  FFMA R5, R30, R19, R5 ;  /* 0x000000131e057223 */ /* 0x000fca0000000005 */
[----:B------:R-:W-:-:S05]  /*2880*/  F2FP.BF16.F32.PACK_AB R5, RZ, R5 ;  /* 0x00000005ff05723e */ /* 0x000fca00000010ff */
[----:B------:R0:W-:Y:S01]  /*2890*/  @P1 STG.E.U16 desc[UR36][R12.64+0x10], R5 ;  /* 0x000010050c001986 */ /* 0x0001e2000c101524 */
[----:B------:R-:W-:Y:S05]  /*28a0*/  @!P0 BRA `(.L_x_41) ;  /* 0x0000000000048947 */ /* 0x000fea0003800000 */
[----:B------:R0:W5:Y:S02]  /*28b0*/  LDG.E.LTC128B.U16 R24, desc[UR36][R10.64+0x12] ;  /* 0x000012240a187981 */ /* 0x000164000c1e1520 */
.L_x_41:
[----:B------:R-:W-:Y:S05]  /*28c0*/  BSYNC B1 ;  /* 0x0000000000017941 */ /* 0x000fea0003800000 */
.L_x_40:
        /* <DEDUP_REMOVED lines=10> */
.L_x_43:
[----:B------:R-:W-:Y:S05]  /*2970*/  BSYNC B1 ;  /* 0x0000000000017941 */ /* 0x000fea0003800000 */
.L_x_42:
        /* <DEDUP_REMOVED lines=10> */
.L_x_45:
[----:B------:R-:W-:Y:S05]  /*2a20*/  BSYNC B1 ;  /* 0x0000000000017941 */ /* 0x000fea0003800000 */
.L_x_44:
[----:B0----5:R-:W-:Y:S01]  /*2a30*/  IMAD.U32 R5, R24, 0x10000, RZ ;  /* 0x0001000018057824 */ /* 0x021fe200078e00ff */
        /* <DEDUP_REMOVED lines=8> */
.L_x_47:
[----:B------:R-:W-:Y:S05]  /*2ac0*/  BSYNC B1 ;  /* 0x0000000000017941 */ /* 0x000fea0003800000 */
.L_x_46:
        /* <DEDUP_REMOVED lines=9> */
.L_x_49:
[----:B------:R-:W-:Y:S05]  /*2b60*/  BSYNC B1 ;  /* 0x0000000000017941 */ /* 0x000fea0003800000 */
.L_x_48:
        /* <DEDUP_REMOVED lines=10> */
.L_x_51:
[----:B------:R-:W-:Y:S05]  /*2c10*/  BSYNC B1 ;  /* 0x0000000000017941 */ /* 0x000fea0003800000 */
.L_x_50:
        /* <DEDUP_REMOVED lines=10> */
.L_x_53:
[----:B------:R-:W-:Y:S05]  /*2cc0*/  BSYNC B1 ;  /* 0x0000000000017941 */ /* 0x000fea0003800000 */
.L_x_52:
        /* <DEDUP_REMOVED lines=9> */
.L_x_55:
[----:B------:R-:W-:Y:S05]  /*2d60*/  BSYNC B1 ;  /* 0x0000000000017941 */ /* 0x000fea0003800000 */
.L_x_54:
        /* <DEDUP_REMOVED lines=9> */
.L_x_57:
[----:B------:R-:W-:Y:S05]  /*2e00*/  BSYNC B1 ;  /* 0x0000000000017941 */ /* 0x000fea0003800000 */
.L_x_56:
        /* <DEDUP_REMOVED lines=10> */
.L_x_59:
[----:B------:R-:W-:Y:S05]  /*2eb0*/  BSYNC B1 ;  /* 0x0000000000017941 */ /* 0x000fea0003800000 */
.L_x_58:
        /* <DEDUP_REMOVED lines=10> */
.L_x_61:
[----:B------:R-:W-:Y:S05]  /*2f60*/  BSYNC B1 ;  /* 0x0000000000017941 */ /* 0x000fea0003800000 */
.L_x_60:
        /* <DEDUP_REMOVED lines=9> */
.L_x_63:
[----:B------:R-:W-:Y:S05]  /*3000*/  BSYNC B1 ;  /* 0x0000000000017941 */ /* 0x000fea0003800000 */
.L_x_62:
        /* <DEDUP_REMOVED lines=9> */
.L_x_65:
[----:B------:R-:W-:Y:S05]  /*30a0*/  BSYNC B1 ;  /* 0x0000000000017941 */ /* 0x000fea0003800000 */
.L_x_64:
        /* <DEDUP_REMOVED lines=10> */
.L_x_67:
[----:B------:R-:W-:Y:S05]  /*3150*/  BSYNC B1 ;  /* 0x0000000000017941 */ /* 0x000fea0003800000 */
.L_x_66:
        /* <DEDUP_REMOVED lines=10> */
.L_x_69:
[----:B------:R-:W-:Y:S05]  /*3200*/  BSYNC B1 ;  /* 0x0000000000017941 */ /* 0x000fea0003800000 */
.L_x_68:
        /* <DEDUP_REMOVED lines=9> */
.L_x_71:
[----:B------:R-:W-:Y:S05]  /*32a0*/  BSYNC B1 ;  /* 0x0000000000017941 */ /* 0x000fea0003800000 */
.L_x_70:
        /* <DEDUP_REMOVED lines=9> */
.L_x_73:
[----:B------:R-:W-:Y:S05]  /*3340*/  BSYNC B1 ;  /* 0x0000000000017941 */ /* 0x000fea0003800000 */
.L_x_72:
        /* <DEDUP_REMOVED lines=10> */
.L_x_75:
[----:B------:R-:W-:Y:S05]  /*33f0*/  BSYNC B1 ;  /* 0x0000000000017941 */ /* 0x000fea0003800000 */
.L_x_74:
        /* <DEDUP_REMOVED lines=10> */
.L_x_77:
[----:B------:R-:W-:Y:S05]  /*34a0*/  BSYNC B1 ;  /* 0x0000000000017941 */ /* 0x000fea0003800000 */
.L_x_76:
        /* <DEDUP_REMOVED lines=9> */
.L_x_79:
[----:B------:R-:W-:Y:S05]  /*3540*/  BSYNC B1 ;  /* 0x0000000000017941 */ /* 0x000fea0003800000 */
.L_x_78:
        /* <DEDUP_REMOVED lines=9> */
.L_x_81:
[----:B------:R-:W-:Y:S05]  /*35e0*/  BSYNC B1 ;  /* 0x0000000000017941 */ /* 0x000fea0003800000 */
.L_x_80:
        /* <DEDUP_REMOVED lines=10> */
.L_x_83:
[----:B------:R-:W-:Y:S05]  /*3690*/  BSYNC B1 ;  /* 0x0000000000017941 */ /* 0x000fea0003800000 */
.L_x_82:
[----:B-----5:R-:W-:Y:S01]  /*36a0*/  IMAD.U32 R5, R24, 0x10000, RZ ;  /* 0x0001000018057824 */ /* 0x020fe200078e00ff */
[----:B------:R-:W-:Y:S01]  /*36b0*/  ISETP.GT.AND P0, PT, R4, 0x39, PT ;  /* 0x000000390400780c */ /* 0x000fe20003f04270 */
[----:B------:R-:W-:Y:S01]  /*36c0*/  @P2 IMAD.MOV.U32 R4, RZ, RZ, R8 ;  /* 0x000000ffff042224 */ /* 0x000fe200078e0008 */
[----:B------:R-:W-:Y:S01]  /*36d0*/  BSSY B1, `(.L_x_84) ;  /* 0x000000a000017945 */ /* 0x000fe20003800000 */
[----:B------:R-:W-:Y:S01]  /*36e0*/  FMUL R5, R5, R56 ;  /* 0x0000003805057220 */ /* 0x000fe20000400000 */
[----:B------:R-:W-:-:S03]  /*36f0*/  ISETP.GT.AND P3, PT, R3, RZ, P0 ;  /* 0x000000ff0300720c */ /* 0x000fc60000764270 */
[----:B------:R-:W-:-:S05]  /*3700*/  FFMA R5, R52, R19, R5 ;  /* 0x0000001334057223 */ /* 0x000fca0000000005 */
[----:B------:R-:W-:-:S04]  /*3710*/  F2FP.BF16.F32.PACK_AB R5, RZ, R5 ;  /* 0x00000005ff05723e */ /* 0x000fc800000010ff */
[----:B0-----:R-:W-:Y:S01]  /*3720*/  PRMT R14, R5, 0x7610, R14 ;  /* 0x00007610050e7816 */ /* 0x001fe2000000000e */
[----:B------:R-:W-:-:S05]  /*3730*/  @P2 IMAD.MOV.U32 R5, RZ, RZ, R9 ;  /* 0x000000ffff052224 */ /* 0x000fca00078e0009 */
[----:B------:R0:W-:Y:S01]  /*3740*/  @P2 STG.E.U16 desc[UR36][R4.64+0x70], R14 ;  /* 0x0000700e04002986 */ /* 0x0001e2000c101524 */
[----:B------:R-:W-:Y:S05]  /*3750*/  @!P3 BRA `(.L_x_85) ;  /* 0x000000000004b947 */ /* 0x000fea0003800000 */
[----:B------:R0:W5:Y:S02]  /*3760*/  LDG.E.LTC128B.U16 R24, desc[UR36][R6.64+0x72] ;  /* 0x0000722406187981 */ /* 0x000164000c1e1520 */
.L_x_85:
[----:B------:R-:W-:Y:S05]  /*3770*/  BSYNC B1 ;  /* 0x0000000000017941 */ /* 0x000fea0003800000 */
.L_x_84:
        /* <DEDUP_REMOVED lines=9> */
.L_x_87:
[----:B------:R-:W-:Y:S05]  /*3810*/  BSYNC B1 ;  /* 0x0000000000017941 */ /* 0x000fea0003800000 */
.L_x_86:
[----:B-----5:R-:W-:Y:S01]  /*3820*/  IMAD.U32 R5, R24, 0x10000, RZ ;  /* 0x0001000018057824 */ /* 0x020fe200078e00ff */
[----:B------:R-:W-:Y:S01]  /*3830*/  ISETP.GT.AND P0, PT, R3, 0x8, P0 ;  /* 0x000000080300780c */ /* 0x000fe20000704270 */
[----:B0-----:R-:W-:Y:S01]  /*3840*/  @P1 IMAD.MOV.U32 R4, RZ, RZ, R12 ;  /* 0x000000ffff041224 */ /* 0x001fe200078e000c */
[----:B------:R-:W-:Y:S01]  /*3850*/  BSSY B1, `(.L_x_88) ;  /* 0x0000009000017945 */ /* 0x000fe20003800000 */
[----:B------:R-:W-:-:S04]  /*3860*/  FMUL R5, R5, R56 ;  /* 0x0000003805057220 */ /* 0x000fc80000400000 */
[----:B------:R-:W-:-:S05]  /*3870*/  FFMA R5, R54, R19, R5 ;  /* 0x0000001336057223 */ /* 0x000fca0000000005 */
[----:B------:R-:W-:-:S04]  /*3880*/  F2FP.BF16.F32.PACK_AB R5, RZ, R5 ;  /* 0x00000005ff05723e */ /* 0x000fc800000010ff */
[----:B-1-3--:R-:W-:Y:S01]  /*3890*/  PRMT R6, R5, 0x7610, R6 ;  /* 0x0000761005067816 */ /* 0x00afe20000000006 */
[----:B------:R-:W-:-:S05]  /*38a0*/  @P1 IMAD.MOV.U32 R5, RZ, RZ, R13 ;  /* 0x000000ffff051224 */ /* 0x000fca00078e000d */
[----:B------:R0:W-:Y:S01]  /*38b0*/  @P1 STG.E.U16 desc[UR36][R4.64+0x70], R6 ;  /* 0x0000700604001986 */ /* 0x0001e2000c101524 */
[----:B------:R-:W-:Y:S05]  /*38c0*/  @!P0 BRA `(.L_x_89) ;  /* 0x0000000000048947 */ /* 0x000fea0003800000 */
[----:B------:R1:W5:Y:S02]  /*38d0*/  LDG.E.LTC128B.U16 R24, desc[UR36][R10.64+0x72] ;  /* 0x000072240a187981 */ /* 0x000364000c1e1520 */
.L_x_89:
[----:B------:R-:W-:Y:S05]  /*38e0*/  BSYNC B1 ;  /* 0x0000000000017941 */ /* 0x000fea0003800000 */
.L_x_88:
[----:B------:R-:W-:Y:S05]  /*38f0*/  @!P0 BRA `(.L_x_90) ;  /* 0x0000000800a88947 */ /* 0x000fea0003800000 */
[----:B-----5:R-:W-:-:S04]  /*3900*/  IMAD.U32 R3, R24, 0x10000, RZ ;  /* 0x0001000018037824 */ /* 0x020fc800078e00ff */
[----:B0-----:R-:W-:-:S04]  /*3910*/  FMUL R4, R3, R56 ;  /* 0x0000003803047220 */ /* 0x001fc80000400000 */
[----:B------:R-:W-:-:S05]  /*3920*/  FFMA R4, R55, R19, R4 ;  /* 0x0000001337047223 */ /* 0x000fca0000000004 */
[----:B------:R-:W-:-:S05]  /*3930*/  F2FP.BF16.F32.PACK_AB R4, RZ, R4 ;  /* 0x00000004ff04723e */ /* 0x000fca00000010ff */
[----:B------:R3:W-:Y:S01]  /*3940*/  STG.E.U16 desc[UR36][R12.64+0x72], R4 ;  /* 0x000072040c007986 */ /* 0x0007e2000c101524 */
[----:B------:R-:W-:Y:S05]  /*3950*/  BRA `(.L_x_90) ;  /* 0x0000000800907947 */ /* 0x000fea0003800000 */
.L_x_29:
[----:B------:R-:W-:Y:S01]  /*3960*/  ISETP.GT.AND P3, PT, R4, 0x1, PT ;  /* 0x000000010400780c */ /* 0x000fe20003f64270 */
[----:B------:R-:W-:Y:S01]  /*3970*/  ULDC.64 UR4, c[0x0][0x5c0] ;  /* 0x0001700000047ab9 */ /* 0x000fe20000000a00 */
[-C--:B------:R-:W-:Y:S01]  /*3980*/  FMUL R24, R24, R19.reuse ;  /* 0x0000001318187220 */ /* 0x080fe20000400000 */
[----:B------:R-:W-:Y:S01]  /*3990*/  LEA R6, P4, R70, UR4, 0x1 ;  /* 0x0000000446067c11 */ /* 0x000fe2000f8808ff */
[-C--:B------:R-:W-:Y:S01]  /*39a0*/  FMUL R25, R25, R19.reuse ;  /* 0x0000001319197220 */ /* 0x080fe20000400000 */
[----:B------:R-:W-:Y:S01]  /*39b0*/  ISETP.GT.AND P0, PT, R3, RZ, P3 ;  /* 0x000000ff0300720c */ /* 0x000fe20001f04270 */
[-C--:B------:R-:W-:Y:S01]  /*39c0*/  FMUL R26, R26, R19.reuse ;  /* 0x000000131a1a7220 */ /* 0x080fe20000400000 */
[----:B------:R-:W-:Y:S01]  /*39d0*/  F2FP.BF16.F32.PACK_AB R24, RZ, R24 ;  /* 0x00000018ff18723e */ /* 0x000fe200000010ff */
[-C--:B------:R-:W-:Y:S01]  /*39e0*/  FMUL R27, R27, R19.reuse ;  /* 0x000000131b1b7220 */ /* 0x080fe20000400000 */
[----:B------:R-:W-:Y:S01]  /*39f0*/  LEA.HI.X R7, R70, UR5, R81, 0x1, P4 ;  /* 0x0000000546077c11 */ /* 0x000fe2000a0f0c51 */
[----:B------:R-:W-:Y:S01]  /*3a00*/  FMUL R28, R28, R19 ;  /* 0x000000131c1c7220 */ /* 0x000fe20000400000 */
[----:B------:R-:W-:Y:S01]  /*3a10*/  F2FP.BF16.F32.PACK_AB R25, RZ, R25 ;  /* 0x00000019ff19723e */ /* 0x000fe200000010ff */
[-C--:B------:R-:W-:Y:S01]  /*3a20*/  FMUL R29, R29, R19.reuse ;  /* 0x000000131d1d7220 */ /* 0x080fe20000400000 */
[----:B------:R-:W-:Y:S01]  /*3a30*/  ISETP.GT.AND P2, PT, R3, 0x8, P2 ;  /* 0x000000080300780c */ /* 0x000fe20001744270 */
[----:B------:R-:W-:Y:S01]  /*3a40*/  @P1 STG.E.U16 desc[UR36][R6.64], R24 ;  /* 0x0000001806001986 */ /* 0x000fe2000c101524 */
[----:B------:R-:W-:Y:S01]  /*3a50*/  ISETP.GT.AND P1, PT, R4, 0x8, PT ;  /* 0x000000080400780c */ /* 0x000fe20003f24270 */
[-C--:B------:R-:W-:Y:S01]  /*3a60*/  FMUL R30, R30, R19.reuse ;  /* 0x000000131e1e7220 */ /* 0x080fe20000400000 */
[C---:B------:R-:W-:Y:S01]  /*3a70*/  SHF.L.U64.HI R5, R57.reuse, 0x1, R58 ;  /* 0x0000000139057819 */ /* 0x040fe2000001023a */
[----:B------:R-:W-:Y:S01]  /*3a80*/  @P0 STG.E.U16 desc[UR36][R6.64+0x2], R25 ;  /* 0x0000021906000986 */ /* 0x000fe2000c101524 */
[----:B------:R-:W-:Y:S01]  /*3a90*/  LEA R8, P5, R57, R6, 0x1 ;  /* 0x0000000639087211 */ /* 0x000fe200078a08ff */
[-C--:B------:R-:W-:Y:S01]  /*3aa0*/  FMUL R31, R31, R19.reuse ;  /* 0x000000131f1f7220 */ /* 0x080fe20000400000 */
[----:B------:R-:W-:Y:S01]  /*3ab0*/  ISETP.GT.AND P3, PT, R3, 0x8, P3 ;  /* 0x000000080300780c */ /* 0x000fe20001f64270 */
[-C--:B------:R-:W-:Y:S01]  /*3ac0*/  FMUL R32, R32, R19.reuse ;  /* 0x0000001320207220 */ /* 0x080fe20000400000 */
[----:B------:R-:W-:Y:S01]  /*3ad0*/  ISETP.GT.AND P0, PT, R4, 0x9, PT ;  /* 0x000000090400780c */ /* 0x000fe20003f04270 */
[----:B------:R-:W-:Y:S01]  /*3ae0*/  IMAD.X R9, R5, 0x1, R7, P5 ;  /* 0x0000000105097824 */ /* 0x000fe200028e0607 */
[----:B------:R-:W-:Y:S01]  /*3af0*/  ISETP.GT.AND P4, PT, R3, RZ, P1 ;  /* 0x000000ff0300720c */ /* 0x000fe20000f84270 */
[-C--:B------:R-:W-:Y:S01]  /*3b00*/  FMUL R33, R33, R19.reuse ;  /* 0x0000001321217220 */ /* 0x080fe20000400000 */
[----:B------:R-:W-:Y:S01]  /*3b10*/  F2FP.BF16.F32.PACK_AB R26, RZ, R26 ;  /* 0x0000001aff1a723e */ /* 0x000fe200000010ff */
[-C--:B------:R-:W-:Y:S01]  /*3b20*/  FMUL R34, R34, R19.reuse ;  /* 0x0000001322227220 */ /* 0x080fe20000400000 */
[----:B------:R-:W-:Y:S01]  /*3b30*/  ISETP.GT.AND P5, PT, R3, RZ, P0 ;  /* 0x000000ff0300720c */ /* 0x000fe200007a4270 */
[----:B------:R-:W-:Y:S01]  /*3b40*/  FMUL R35, R35, R19 ;  /* 0x0000001323237220 */ /* 0x000fe20000400000 */
[----:B------:R-:W-:Y:S01]  /*3b50*/  F2FP.BF16.F32.PACK_AB R27, RZ, R27 ;  /* 0x0000001bff1b723e */ /* 0x000fe200000010ff */
[----:B------:R-:W-:Y:S01]  /*3b60*/  @P2 STG.E.U16 desc[UR36][R8.64], R26 ;  /* 0x0000001a08002986 */ /* 0x000fe2000c101524 */
[----:B------:R-:W-:Y:S01]  /*3b70*/  F2FP.BF16.F32.PACK_AB R28, RZ, R28 ;  /* 0x0000001cff1c723e */ /* 0x000fe200000010ff */
[-C--:B------:R-:W-:Y:S01]  /*3b80*/  FMUL R36, R36, R19.reuse ;  /* 0x0000001324247220 */ /* 0x080fe20000400000 */
[----:B------:R-:W-:Y:S01]  /*3b90*/  ISETP.GT.AND P2, PT, R3, 0x8, P1 ;  /* 0x000000080300780c */ /* 0x000fe20000f44270 */
[----:B------:R-:W-:Y:S01]  /*3ba0*/  @P3 STG.E.U16 desc[UR36][R8.64+0x2], R27 ;  /* 0x0000021b08003986 */ /* 0x000fe2000c101524 */
[----:B------:R-:W-:Y:S01]  /*3bb0*/  ISETP.GT.AND P1, PT, R4, 0x10, PT ;  /* 0x000000100400780c */ /* 0x000fe20003f24270 */
[----:B------:R-:W-:Y:S01]  /*3bc0*/  FMUL R37, R37, R19 ;  /* 0x0000001325257220 */ /* 0x000fe20000400000 */
[----:B------:R-:W-:Y:S01]  /*3bd0*/  F2FP.BF16.F32.PACK_AB R29, RZ, R29 ;  /* 0x0000001dff1d723e */ /* 0x000fe200000010ff */
[----:B------:R-:W-:Y:S01]  /*3be0*/  @P4 STG.E.U16 desc[UR36][R6.64+0x10], R28 ;  /* 0x0000101c06004986 */ /* 0x000fe2000c101524 */
[C---:B------:R-:W-:Y:S01]  /*3bf0*/  ISETP.GT.AND P3, PT, R3.reuse, 0x8, P0 ;  /* 0x000000080300780c */ /* 0x040fe20000764270 */
[-C--:B------:R-:W-:Y:S01]  /*3c00*/  FMUL R38, R38, R19.reuse ;  /* 0x0000001326267220 */ /* 0x080fe20000400000 */
[----:B------:R-:W-:Y:S01]  /*3c10*/  ISETP.GT.AND P0, PT, R4, 0x11, PT ;  /* 0x000000110400780c */ /* 0x000fe20003f04270 */
[----:B------:R-:W-:Y:S01]  /*3c20*/  @P5 STG.E.U16 desc[UR36][R6.64+0x12], R29 ;  /* 0x0000121d06005986 */ /* 0x000fe2000c101524 */
        /* <DEDUP_REMOVED lines=42> */
[----:B------:R-:W-:Y:S01]  /*3ed0*/  ISETP.GT.AND P5, PT, R3, RZ, P0 ;  /* 0x000000ff0300720c */ /* 0x000fe200007a4270 */
[-C--:B------:R-:W-:Y:S01]  /*3ee0*/  FMUL R52, R52, R19.reuse ;  /* 0x0000001334347220 */ /* 0x080fe20000400000 */
[----:B------:R-:W-:Y:S01]  /*3ef0*/  F2FP.BF16.F32.PACK_AB R38, RZ, R38 ;  /* 0x00000026ff26723e */ /* 0x000fe200000010ff */
[----:B------:R-:W-:Y:S01]  /*3f00*/  FMUL R53, R53, R19 ;  /* 0x0000001335357220 */ /* 0x000fe20000400000 */
[----:B------:R-:W-:Y:S01]  /*3f10*/  F2FP.BF16.F32.PACK_AB R39, RZ, R39 ;  /* 0x00000027ff27723e */ /* 0x000fe200000010ff */
[----:B------:R-:W-:Y:S01]  /*3f20*/  FMUL R54, R54, R19 ;  /* 0x0000001336367220 */ /* 0x000fe20000400000 */
[----:B------:R-:W-:Y:S01]  /*3f30*/  F2FP.BF16.F32.PACK_AB R40, RZ, R40 ;  /* 0x00000028ff28723e */ /* 0x000fe200000010ff */
[----:B------:R-:W-:Y:S01]  /*3f40*/  @P2 STG.E.U16 desc[UR36][R8.64+0x30], R38 ;  /* 0x0000302608002986 */ /* 0x000fe2000c101524 */
[----:B------:R-:W-:Y:S01]  /*3f50*/  F2FP.BF16.F32.PACK_AB R41, RZ, R41 ;  /* 0x00000029ff29723e */ /* 0x000fe200000010ff */
[----:B------:R-:W-:Y:S01]  /*3f60*/  FMUL R55, R55, R19 ;  /* 0x0000001337377220 */ /* 0x000fe20000400000 */
[C---:B------:R-:W-:Y:S01]  /*3f70*/  ISETP.GT.AND P1, PT, R3.reuse, 0x8, P1 ;  /* 0x000000080300780c */ /* 0x040fe20000f24270 */
[----:B------:R-:W-:Y:S01]  /*3f80*/  @P3 STG.E.U16 desc[UR36][R8.64+0x32], R39 ;  /* 0x0000322708003986 */ /* 0x000fe2000c101524 */
[----:B------:R-:W-:-:S02]  /*3f90*/  ISETP.GT.AND P2, PT, R3, 0x8, P0 ;  /* 0x000000080300780c */ /* 0x000fc40000744270 */
[C---:B------:R-:W-:Y:S01]  /*3fa0*/  ISETP.GT.AND P0, PT, R4.reuse, 0x29, PT ;  /* 0x000000290400780c */ /* 0x040fe20003f04270 */
[----:B------:R-:W-:Y:S01]  /*3fb0*/  @P4 STG.E.U16 desc[UR36][R6.64+0x40], R40 ;  /* 0x0000402806004986 */ /* 0x000fe2000c101524 */
[----:B------:R-:W-:Y:S02]  /*3fc0*/  ISETP.GT.AND P4, PT, R4, 0x28, PT ;  /* 0x000000280400780c */ /* 0x000fe40003f84270 */
[----:B------:R-:W-:Y:S01]  /*3fd0*/  F2FP.BF16.F32.PACK_AB R42, RZ, R42 ;  /* 0x0000002aff2a723e */ /* 0x000fe200000010ff */
[----:B------:R-:W-:Y:S01]  /*3fe0*/  @P5 STG.E.U16 desc[UR36][R6.64+0x42], R41 ;  /* 0x0000422906005986 */ /* 0x000fe2000c101524 */
[C---:B------:R-:W-:Y:S02]  /*3ff0*/  ISETP.GT.AND P5, PT, R3.reuse, RZ, P4 ;  /* 0x000000ff0300720c */ /* 0x040fe400027a4270 */
[----:B------:R-:W-:Y:S01]  /*4000*/  ISETP.GT.AND P3, PT, R3, RZ, P0 ;  /* 0x000000ff0300720c */ /* 0x000fe20000764270 */
[----:B------:R-:W-:Y:S01]  /*4010*/  @P1 STG.E.U16 desc[UR36][R8.64+0x40], R42 ;  /* 0x0000402a08001986 */ /* 0x000fe2000c101524 */
[----:B------:R-:W-:-:S02]  /*4020*/  F2FP.BF16.F32.PACK_AB R43, RZ, R43 ;  /* 0x0000002bff2b723e */ /* 0x000fc400000010ff */
[----:B------:R-:W-:Y:S02]  /*4030*/  F2FP.BF16.F32.PACK_AB R44, RZ, R44 ;  /* 0x0000002cff2c723e */ /* 0x000fe400000010ff */
[C---:B------:R-:W-:Y:S01]  /*4040*/  ISETP.GT.AND P4, PT, R3.reuse, 0x8, P4 ;  /* 0x000000080300780c */ /* 0x040fe20002784270 */
[----:B------:R-:W-:Y:S01]  /*4050*/  @P2 STG.E.U16 desc[UR36][R8.64+0x42], R43 ;  /* 0x0000422b08002986 */ /* 0x000fe2000c101524 */
[----:B------:R-:W-:Y:S02]  /*4060*/  F2FP.BF16.F32.PACK_AB R45, RZ, R45 ;  /* 0x0000002dff2d723e */ /* 0x000fe400000010ff */
[C---:B------:R-:W-:Y:S01]  /*4070*/  ISETP.GT.AND P2, PT, R4.reuse, 0x31, PT ;  /* 0x000000310400780c */ /* 0x040fe20003f44270 */
[----:B------:R-:W-:Y:S01]  /*4080*/  @P5 STG.E.U16 desc[UR36][R6.64+0x50], R44 ;  /* 0x0000502c06005986 */ /* 0x000fe2000c101524 */
[----:B------:R-:W-:Y:S02]  /*4090*/  ISETP.GT.AND P5, PT, R3, 0x8, P0 ;  /* 0x000000080300780c */ /* 0x000fe400007a4270 */
[C---:B------:R-:W-:Y:S01]  /*40a0*/  ISETP.GT.AND P1, PT, R4.reuse, 0x38, PT ;  /* 0x000000380400780c */ /* 0x040fe20003f24270 */
[----:B------:R-:W-:Y:S01]  /*40b0*/  @P3 STG.E.U16 desc[UR36][R6.64+0x52], R45 ;  /* 0x0000522d06003986 */ /* 0x000fe2000c101524 */
[----:B------:R-:W-:-:S02]  /*40c0*/  ISETP.GT.AND P3, PT, R4, 0x30, PT ;  /* 0x000000300400780c */ /* 0x000fc40003f64270 */
[----:B------:R-:W-:Y:S01]  /*40d0*/  ISETP.GT.AND P0, PT, R4, 0x39, PT ;  /* 0x000000390400780c */ /* 0x000fe20003f04270 */
[----:B------:R-:W-:Y:S01]  /*40e0*/  @P4 IMAD.MOV.U32 R4, RZ, RZ, R8 ;  /* 0x000000ffff044224 */ /* 0x000fe200078e0008 */
[----:B------:R-:W-:Y:S01]  /*40f0*/  F2FP.BF16.F32.PACK_AB R46, RZ, R46 ;  /* 0x0000002eff2e723e */ /* 0x000fe200000010ff */
[----:B------:R-:W-:Y:S01]  /*4100*/  @P4 IMAD.MOV.U32 R5, RZ, RZ, R9 ;  /* 0x000000ffff054224 */ /* 0x000fe200078e0009 */
[----:B------:R-:W-:Y:S02]  /*4110*/  F2FP.BF16.F32.PACK_AB R47, RZ, R47 ;  /* 0x0000002fff2f723e */ /* 0x000fe400000010ff */
[----:B------:R-:W-:Y:S02]  /*4120*/  F2FP.BF16.F32.PACK_AB R48, RZ, R48 ;  /* 0x00000030ff30723e */ /* 0x000fe400000010ff */
[----:B------:R0:W-:Y:S01]  /*4130*/  @P4 STG.E.U16 desc[UR36][R4.64+0x50], R46 ;  /* 0x0000502e04004986 */ /* 0x0001e2000c101524 */
[----:B------:R-:W-:Y:S02]  /*4140*/  ISETP.GT.AND P4, PT, R3, RZ, P2 ;  /* 0x000000ff0300720c */ /* 0x000fe40001784270 */
[----:B------:R-:W-:-:S02]  /*4150*/  F2FP.BF16.F32.PACK_AB R49, RZ, R49 ;  /* 0x00000031ff31723e */ /* 0x000fc400000010ff */
[----:B------:R-:W-:Y:S02]  /*4160*/  ISETP.GT.AND P2, PT, R3, 0x8, P2 ;  /* 0x000000080300780c */ /* 0x000fe40001744270 */
[----:B------:R-:W-:Y:S02]  /*4170*/  F2FP.BF16.F32.PACK_AB R50, RZ, R50 ;  /* 0x00000032ff32723e */ /* 0x000fe400000010ff */
[----:B------:R-:W-:Y:S02]  /*4180*/  F2FP.BF16.F32.PACK_AB R51, RZ, R51 ;  /* 0x00000033ff33723e */ /* 0x000fe400000010ff */
[----:B------:R-:W-:Y:S01]  /*4190*/  F2FP.BF16.F32.PACK_AB R52, RZ, R52 ;  /* 0x00000034ff34723e */ /* 0x000fe200000010ff */
[----:B0-----:R-:W-:Y:S01]  /*41a0*/  @P5 IMAD.MOV.U32 R4, RZ, RZ, R8 ;  /* 0x000000ffff045224 */ /* 0x001fe200078e0008 */
[----:B------:R-:W-:Y:S01]  /*41b0*/  F2FP.BF16.F32.PACK_AB R53, RZ, R53 ;  /* 0x00000035ff35723e */ /* 0x000fe200000010ff */
[----:B------:R-:W-:Y:S01]  /*41c0*/  @P5 IMAD.MOV.U32 R5, RZ, RZ, R9 ;  /* 0x000000ffff055224 */ /* 0x000fe200078e0009 */
[----:B------:R-:W-:-:S02]  /*41d0*/  F2FP.BF16.F32.PACK_AB R54, RZ, R54 ;  /* 0x00000036ff36723e */ /* 0x000fc400000010ff */
[----:B------:R-:W-:Y:S02]  /*41e0*/  F2FP.BF16.F32.PACK_AB R55, RZ, R55 ;  /* 0x00000037ff37723e */ /* 0x000fe400000010ff */
[----:B------:R0:W-:Y:S01]  /*41f0*/  @P5 STG.E.U16 desc[UR36][R4.64+0x52], R47 ;  /* 0x0000522f04005986 */ /* 0x0001e2000c101524 */
[C---:B------:R-:W-:Y:S02]  /*4200*/  ISETP.GT.AND P5, PT, R3.reuse, RZ, P3 ;  /* 0x000000ff0300720c */ /* 0x040fe40001fa4270 */
[----:B------:R-:W-:-:S11]  /*4210*/  ISETP.GT.AND P3, PT, R3, 0x8, P3 ;  /* 0x000000080300780c */ /* 0x000fd60001f64270 */
[----:B0-----:R-:W-:Y:S02]  /*4220*/  @P5 IMAD.MOV.U32 R4, RZ, RZ, R6 ;  /* 0x000000ffff045224 */ /* 0x001fe400078e0006 */
[----:B------:R-:W-:-:S05]  /*4230*/  @P5 IMAD.MOV.U32 R5, RZ, RZ, R7 ;  /* 0x000000ffff055224 */ /* 0x000fca00078e0007 */
[----:B------:R0:W-:Y:S01]  /*4240*/  @P5 STG.E.U16 desc[UR36][R4.64+0x60], R48 ;  /* 0x0000603004005986 */ /* 0x0001e2000c101524 */
[C---:B------:R-:W-:Y:S02]  /*4250*/  ISETP.GT.AND P5, PT, R3.reuse, RZ, P0 ;  /* 0x000000ff0300720c */ /* 0x040fe400007a4270 */
[----:B------:R-:W-:Y:S01]  /*4260*/  ISETP.GT.AND P0, PT, R3, 0x8, P0 ;  /* 0x000000080300780c */ /* 0x000fe20000704270 */
[----:B0-----:R-:W-:Y:S02]  /*4270*/  @P4 IMAD.MOV.U32 R4, RZ, RZ, R6 ;  /* 0x000000ffff044224 */ /* 0x001fe400078e0006 */
[----:B------:R-:W-:-:S05]  /*4280*/  @P4 IMAD.MOV.U32 R5, RZ, RZ, R7 ;  /* 0x000000ffff054224 */ /* 0x000fca00078e0007 */
[----:B------:R0:W-:Y:S01]  /*4290*/  @P4 STG.E.U16 desc[UR36][R4.64+0x62], R49 ;  /* 0x0000623104004986 */ /* 0x0001e2000c101524 */
[C---:B------:R-:W-:Y:S02]  /*42a0*/  ISETP.GT.AND P4, PT, R3.reuse, RZ, P1 ;  /* 0x000000ff0300720c */ /* 0x040fe40000f84270 */
[----:B------:R-:W-:Y:S01]  /*42b0*/  ISETP.GT.AND P1, PT, R3, 0x8, P1 ;  /* 0x000000080300780c */ /* 0x000fe20000f24270 */
[----:B0-----:R-:W-:Y:S02]  /*42c0*/  @P3 IMAD.MOV.U32 R4, RZ, RZ, R8 ;  /* 0x000000ffff043224 */ /* 0x001fe400078e0008 */
[----:B------:R-:W-:-:S05]  /*42d0*/  @P3 IMAD.MOV.U32 R5, RZ, RZ, R9 ;  /* 0x000000ffff053224 */ /* 0x000fca00078e0009 */
[----:B------:R0:W-:Y:S02]  /*42e0*/  @P3 STG.E.U16 desc[UR36][R4.64+0x60], R50 ;  /* 0x0000603204003986 */ /* 0x0001e4000c101524 */
[----:B0-----:R-:W-:Y:S02]  /*42f0*/  @P2 IMAD.MOV.U32 R4, RZ, RZ, R8 ;  /* 0x000000ffff042224 */ /* 0x001fe400078e0008 */
[----:B------:R-:W-:-:S05]  /*4300*/  @P2 IMAD.MOV.U32 R5, RZ, RZ, R9 ;  /* 0x000000ffff052224 */ /* 0x000fca00078e0009 */
[----:B------:R0:W-:Y:S02]  /*4310*/  @P2 STG.E.U16 desc[UR36][R4.64+0x62], R51 ;  /* 0x0000623304002986 */ /* 0x0001e4000c101524 */
[----:B0-----:R-:W-:Y:S02]  /*4320*/  @P4 IMAD.MOV.U32 R4, RZ, RZ, R6 ;  /* 0x000000ffff044224 */ /* 0x001fe400078e0006 */
[----:B------:R-:W-:-:S05]  /*4330*/  @P4 IMAD.MOV.U32 R5, RZ, RZ, R7 ;  /* 0x000000ffff054224 */ /* 0x000fca00078e0007 */
[----:B------:R0:W-:Y:S04]  /*4340*/  @P4 STG.E.U16 desc[UR36][R4.64+0x70], R52 ;  /* 0x0000703404004986 */ /* 0x0001e8000c101524 */
[----:B------:R1:W-:Y:S01]  /*4350*/  @P5 STG.E.U16 desc[UR36][R6.64+0x72], R53 ;  /* 0x0000723506005986 */ /* 0x0003e2000c101524 */
[----:B0-----:R-:W-:Y:S02]  /*4360*/  @P1 IMAD.MOV.U32 R4, RZ, RZ, R8 ;  /* 0x000000ffff041224 */ /* 0x001fe400078e0008 */
[----:B------:R-:W-:-:S05]  /*4370*/  @P1 IMAD.MOV.U32 R5, RZ, RZ, R9 ;  /* 0x000000ffff051224 */ /* 0x000fca00078e0009 */
[----:B------:R1:W-:Y:S04]  /*4380*/  @P1 STG.E.U16 desc[UR36][R4.64+0x70], R54 ;  /* 0x0000703604001986 */ /* 0x0003e8000c101524 */
[----:B------:R1:W-:Y:S02]  /*4390*/  @P0 STG.E.U16 desc[UR36][R8.64+0x72], R55 ;  /* 0x0000723708000986 */ /* 0x0003e4000c101524 */
.L_x_90:
[----:B------:R-:W-:Y:S05]  /*43a0*/  BSYNC B0 ;  /* 0x0000000000007941 */ /* 0x000fea0003800000 */
.L_x_28:
[----:B------:R-:W-:Y:S01]  /*43b0*/  IADD3 R16, P0, R16, UR38, RZ ;  /* 0x0000002610107c10 */ /* 0x000fe2000ff1e0ff */
[----:B------:R-:W-:Y:S01]  /*43c0*/  ULDC.64 UR4, c[0x0][0x650] ;  /* 0x0001940000047ab9 */ /* 0x000fe20000000a00 */
[----:B------:R-:W-:Y:S01]  /*43d0*/  PRMT R3, RZ, 0x7610, R3 ;  /* 0x00007610ff037816 */ /* 0x000fe20000000003 */
[----:B------:R-:W-:Y:S01]  /*43e0*/  IMAD.MOV.U32 R68, RZ, RZ, -0x1 ;  /* 0xffffffffff447424 */ /* 0x000fe200078e00ff */
[----:B------:R-:W-:Y:S01]  /*43f0*/  IADD3.X R17, R17, UR41, RZ, P0, !PT ;  /* 0x0000002911117c10 */ /* 0x000fe200087fe4ff */
[----:B------:R-:W-:Y:S01]  /*4400*/  IMAD.MOV.U32 R67, RZ, RZ, -0x1 ;  /* 0xffffffffff437424 */ /* 0x000fe200078e00ff */
[----:B------:R-:W-:-:S04]  /*4410*/  ISETP.GE.U32.AND P0, PT, R16, UR4, PT ;  /* 0x0000000410007c0c */ /* 0x000fc8000bf06070 */
[----:B------:R-:W-:-:S13]  /*4420*/  ISETP.GE.U32.AND.EX P0, PT, R17, UR5, PT, P0 ;  /* 0x0000000511007c0c */ /* 0x000fda000bf06100 */
[----:B------:R-:W-:Y:S05]  /*4430*/  @P0 BRA `(.L_x_91) ;  /* 0x00000004004c0947 */ /* 0x000fea0003800000 */
[----:B-12-4-:R-:W1:Y:S01]  /*4440*/  LDC.64 R10, c[0x0][0x628] ;  /* 0x00018a00ff0a7b82 */ /* 0x016e620000000a00 */
[----:B---3--:R-:W2:Y:S01]  /*4450*/  S2R R12, SR_CTAID.X ;  /* 0x00000000000c7919 */ /* 0x008ea20000002500 */
[----:B------:R-:W-:Y:S02]  /*4460*/  IMAD.MOV.U32 R8, RZ, RZ, R16 ;  /* 0x000000ffff087224 */ /* 0x000fe400078e0010 */
[----:B------:R-:W-:Y:S01]  /*4470*/  IMAD.MOV.U32 R9, RZ, RZ, R17 ;  /* 0x000000ffff097224 */ /* 0x000fe200078e0011 */
[----:B------:R-:W3:Y:S03]  /*4480*/  S2R R20, SR_CTAID.Y ;  /* 0x0000000000147919 */ /* 0x000ee60000002600 */
[----:B------:R-:W4:Y:S08]  /*4490*/  LDC R0, c[0x0][0x630] ;  /* 0x00018c00ff007b82 */ /* 0x000f300000000800 */
[----:B------:R-:W0:Y:S01]  /*44a0*/  LDC.64 R14, c[0x0][0x620] ;  /* 0x00018800ff0e7b82 */ /* 0x000e220000000a00 */
[----:B-1----:R-:W-:-:S04]  /*44b0*/  ISETP.NE.U32.AND P0, PT, R10, RZ, PT ;  /* 0x000000ff0a00720c */ /* 0x002fc80003f05070 */
[----:B------:R-:W-:-:S13]  /*44c0*/  ISETP.NE.AND.EX P0, PT, R11, RZ, PT, P0 ;  /* 0x000000ff0b00720c */ /* 0x000fda0003f05300 */
[----:B0-234-:R-:W-:Y:S05]  /*44d0*/  @!P0 BRA `(.L_x_92) ;  /* 0x0000000000288947 */ /* 0x01dfea0003800000 */
        /* <DEDUP_REMOVED lines=10> */
.L_x_92:
[-CC-:B------:R-:W-:Y:S01]  /*4580*/  SHF.R.U64 R67, R8, R0.reuse, R9.reuse ;  /* 0x0000000008437219 */ /* 0x180fe20000001209 */
[----:B------:R-:W0:Y:S01]  /*4590*/  LDC.64 R26, c[0x0][0x640] ;  /* 0x00019000ff1a7b82 */ /* 0x000e220000000a00 */
[----:B------:R-:W-:Y:S01]  /*45a0*/  SHF.R.U32.HI R0, RZ, R0, R9 ;  /* 0x00000000ff007219 */ /* 0x000fe20000011609 */
[----:B------:R-:W-:Y:S01]  /*45b0*/  ULDC UR4, c[0x0][0x150] ;  /* 0x0000540000047ab9 */ /* 0x000fe20000000800 */
[----:B------:R-:W-:Y:S02]  /*45c0*/  IADD3 R3, P0, RZ, -R67, RZ ;  /* 0x80000043ff037210 */ /* 0x000fe40007f1e0ff */
[----:B------:R-:W-:-:S03]  /*45d0*/  I2FP.F32.U32 R7, R12 ;  /* 0x0000000c00077245 */ /* 0x000fc60000201000 */
[----:B------:R-:W1:Y:S01]  /*45e0*/  LDC R6, c[0x0][0x618] ;  /* 0x00018600ff067b82 */ /* 0x000e620000000800 */
[----:B------:R-:W-:Y:S02]  /*45f0*/  IMAD.X R5, RZ, RZ, ~R0, P0 ;  /* 0x000000ffff057224 */ /* 0x000fe400000e0e00 */
[----:B------:R-:W-:Y:S01]  /*4600*/  FMUL R7, R7, UR4 ;  /* 0x0000000407077c20 */ /* 0x000fe20008400000 */
[----:B------:R-:W-:Y:S01]  /*4610*/  ULDC UR4, c[0x0][0x154] ;  /* 0x0000550000047ab9 */ /* 0x000fe20000000800 */
[-C--:B------:R-:W-:Y:S02]  /*4620*/  IMAD R0, R5, R14.reuse, RZ ;  /* 0x0000000e05007224 */ /* 0x080fe400078e02ff */
[C---:B------:R-:W-:Y:S01]  /*4630*/  IMAD.WIDE.U32 R4, R3.reuse, R14, R16 ;  /* 0x0000000e03047225 */ /* 0x040fe200078e0010 */
[----:B------:R-:W2:Y:S01]  /*4640*/  LDC R8, c[0x0][0x608] ;  /* 0x00018200ff087b82 */ /* 0x000ea20000000800 */
[----:B------:R-:W3:Y:S02]  /*4650*/  F2I.U32.TRUNC.NTZ R7, R7 ;  /* 0x0000000700077305 */ /* 0x000ee4000020f000 */
[----:B------:R-:W-:Y:S01]  /*4660*/  IMAD R3, R3, R15, R0 ;  /* 0x0000000f03037224 */ /* 0x000fe200078e0200 */
[----:B------:R-:W-:-:S03]  /*4670*/  I2FP.F32.U32 R0, R20 ;  /* 0x0000001400007245 */ /* 0x000fc60000201000 */
[----:B------:R-:W-:Y:S01]  /*4680*/  IMAD.IADD R3, R5, 0x1, R3 ;  /* 0x0000000105037824 */ /* 0x000fe200078e0203 */
[----:B------:R-:W4:Y:S01]  /*4690*/  LDC R11, c[0x0][0x658] ;  /* 0x00019600ff0b7b82 */ /* 0x000f220000000800 */
[----:B0-----:R-:W-:-:S04]  /*46a0*/  ISETP.NE.U32.AND P0, PT, R26, RZ, PT ;  /* 0x000000ff1a00720c */ /* 0x001fc80003f05070 */
[----:B------:R-:W-:-:S03]  /*46b0*/  ISETP.NE.AND.EX P0, PT, R27, RZ, PT, P0 ;  /* 0x000000ff1b00720c */ /* 0x000fc60003f05300 */
[----:B------:R-:W0:Y:S01]  /*46c0*/  LDC R9, c[0x0][0x144] ;  /* 0x00005100ff097b82 */ /* 0x000e220000000800 */
[-C--:B-1----:R-:W-:Y:S01]  /*46d0*/  SHF.R.U64 R10, R4, R6.reuse, R3 ;  /* 0x00000006040a7219 */ /* 0x082fe20000001203 */
[----:B---3--:R-:W-:Y:S01]  /*46e0*/  IMAD.MOV R7, RZ, RZ, -R7 ;  /* 0x000000ffff077224 */ /* 0x008fe200078e0a07 */
[----:B------:R-:W-:Y:S01]  /*46f0*/  SHF.R.U32.HI R3, RZ, R6, R3 ;  /* 0x00000006ff037219 */ /* 0x000fe20000011603 */
[----:B------:R-:W-:-:S04]  /*4700*/  FMUL R6, R0, UR4 ;  /* 0x0000000400067c20 */ /* 0x000fc80008400000 */
[----:B------:R-:W1:Y:S01]  /*4710*/  LDC R21, c[0x0][0x148] ;  /* 0x00005200ff157b82 */ /* 0x000e620000000800 */
[----:B------:R3:W0:Y:S01]  /*4720*/  F2I.U32.TRUNC.NTZ R14, R6 ;  /* 0x00000006000e7305 */ /* 0x000622000020f000 */
[-CC-:B--2---:R-:W-:Y:S02]  /*4730*/  SHF.R.U64 R13, R10, R8.reuse, R3.reuse ;  /* 0x000000080a0d7219 */ /* 0x184fe40000001203 */
[----:B------:R-:W-:-:S04]  /*4740*/  SHF.R.U32.HI R0, RZ, R8, R3 ;  /* 0x00000008ff007219 */ /* 0x000fc80000011603 */
[----:B-----5:R-:W2:Y:S01]  /*4750*/  LDC R24, c[0x0][0x648] ;  /* 0x00019200ff187b82 */ /* 0x020ea20000000800 */
[-CC-:B----4-:R-:W-:Y:S02]  /*4760*/  SHF.R.U64 R15, R13, R11.reuse, R0.reuse ;  /* 0x0000000b0d0f7219 */ /* 0x190fe40000001200 */
[----:B------:R-:W-:-:S03]  /*4770*/  SHF.R.U32.HI R5, RZ, R11, R0 ;  /* 0x0000000bff057219 */ /* 0x000fc60000011600 */
[----:B------:R-:W-:Y:S02]  /*4780*/  IMAD.MOV.U32 R4, RZ, RZ, R15 ;  /* 0x000000ffff047224 */ /* 0x000fe400078e000f */
[----:B------:R-:W4:Y:S01]  /*4790*/  LDC R28, c[0x0][0x638] ;  /* 0x00018e00ff1c7b82 */ /* 0x000f220000000800 */
[----:B0-----:R-:W-:-:S07]  /*47a0*/  IMAD R25, R9, R7, R12 ;  /* 0x0000000709197224 */ /* 0x001fce00078e020c */
[----:B------:R-:W0:Y:S08]  /*47b0*/  LDC R29, c[0x0][0x610] ;  /* 0x00018400ff1d7b82 */ /* 0x000e300000000800 */
[----:B------:R-:W0:Y:S01]  /*47c0*/  LDC R30, c[0x0][0x600] ;  /* 0x00018000ff1e7b82 */ /* 0x000e220000000800 */
[----:B-123--:R-:W-:Y:S05]  /*47d0*/  @!P0 BRA `(.L_x_93) ;  /* 0x0000000000288947 */ /* 0x00efea0003800000 */
        /* <DEDUP_REMOVED lines=10> */
.L_x_93:
[----:B------:R-:W-:Y:S01]  /*4880*/  ISETP.NE.AND P0, PT, R2, 0x1, PT ;  /* 0x000000010200780c */ /* 0x000fe20003f05270 */
[----:B------:R-:W-:Y:S01]  /*4890*/  IMAD.MOV R14, RZ, RZ, -R14 ;  /* 0x000000ffff0e7224 */ /* 0x000fe200078e0a0e */
[----:B------:R-:W-:Y:S02]  /*48a0*/  SHF.R.U64 R3, R4, R24, R5 ;  /* 0x0000001804037219 */ /* 0x000fe40000001205 */
[----:B------:R-:W-:Y:S02]  /*48b0*/  LOP3.LUT R0, R13, R64, RZ, 0xc0, !PT ;  /* 0x000000400d007212 */ /* 0x000fe400078ec0ff */
[----:B------:R-:W-:Y:S01]  /*48c0*/  LOP3.LUT R10, R10, R63, RZ, 0xc0, !PT ;  /* 0x0000003f0a0a7212 */ /* 0x000fe200078ec0ff */
[----:B------:R-:W-:Y:S02]  /*48d0*/  IMAD.MOV R4, RZ, RZ, -R3 ;  /* 0x000000ffff047224 */ /* 0x000fe400078e0a03 */
[----:B------:R-:W-:Y:S02]  /*48e0*/  IMAD R0, R59, R3, R0 ;  /* 0x000000033b007224 */ /* 0x000fe400078e0200 */
[----:B----4-:R-:W-:-:S02]  /*48f0*/  IMAD R3, R4, R28, R15 ;  /* 0x0000001c04037224 */ /* 0x010fc400078e020f */
[----:B------:R-:W-:Y:S02]  /*4900*/  @P0 IMAD R25, R21, R14, R20 ;  /* 0x0000000e15190224 */ /* 0x000fe400078e0214 */
[----:B0-----:R-:W-:Y:S02]  /*4910*/  IMAD R5, R3, R30, R10 ;  /* 0x0000001e03057224 */ /* 0x001fe400078e020a */
[----:B------:R-:W-:Y:S02]  /*4920*/  IMAD R0, R0, R29, R25 ;  /* 0x0000001d00007224 */ /* 0x000fe400078e0219 */
[----:B------:R-:W-:-:S03]  /*4930*/  IMAD.MOV.U32 R4, RZ, RZ, 0x1 ;  /* 0x00000001ff047424 */ /* 0x000fc600078e00ff */
[----:B------:R-:W-:Y:S02]  /*4940*/  SEL R68, R5, R0, !P0 ;  /* 0x0000000005447207 */ /* 0x000fe40004000000 */
[----:B------:R-:W-:Y:S02]  /*4950*/  PRMT R3, R4, 0x7610, R3 ;  /* 0x0000761004037816 */ /* 0x000fe40000000003 */
[----:B------:R-:W-:-:S07]  /*4960*/  SEL R0, R0, R5, !P0 ;  /* 0x0000000500007207 */ /* 0x000fce0004000000 */
.L_x_91:
[----:B------:R-:W-:Y:S01]  /*4970*/  UIADD3 UR42, UR43, UR42, URZ ;  /* 0x0000002a2b2a7290 */ /* 0x000fe2000fffe03f */
[----:B------:R-:W-:Y:S01]  /*4980*/  LOP3.LUT P0, RZ, R3, 0xff, RZ, 0xc0, !PT ;  /* 0x000000ff03ff7812 */ /* 0x000fe2000780c0ff */
[----:B------:R-:W-:Y:S02]  /*4990*/  IMAD.MOV.U32 R69, RZ, RZ, R0 ;  /* 0x000000ffff457224 */ /* 0x000fe400078e0000 */
[----:B------:R-:W-:Y:S02]  /*49a0*/  USHF.R.U32.HI UR4, URZ, 0x2, UR42 ;  /* 0x000000023f047899 */ /* 0x000fe4000801162a */
[----:B------:R-:W-:Y:S02]  /*49b0*/  UISETP.GT.U32.AND UP1, UPT, UR42, 0x3, UPT ;  /* 0x000000032a00788c */ /* 0x000fe4000bf24070 */
[----:B------:R-:W-:Y:S02]  /*49c0*/  ULOP3.LUT UR4, UR4, 0x1, URZ, 0xc0, !UPT ;  /* 0x0000000104047892 */ /* 0x000fe4000f8ec03f */
[----:B------:R-:W-:-:S02]  /*49d0*/  UISETP.LT.U32.AND UP1, UPT, UR43, 0x4, UP1 ;  /* 0x000000042b00788c */ /* 0x000fc40008f21070 */
[----:B------:R-:W-:Y:S02]  /*49e0*/  UISETP.NE.U32.AND UP0, UPT, UR4, 0x1, UPT ;  /* 0x000000010400788c */ /* 0x000fe4000bf05070 */
[----:B------:R-:W-:Y:S02]  /*49f0*/  USEL UR5, URZ, 0x1, !UP1 ;  /* 0x000000013f057887 */ /* 0x000fe4000c800000 */
[----:B------:R-:W-:Y:S02]  /*4a00*/  UISETP.GT.U32.AND UP0, UPT, UR43, 0x3, !UP0 ;  /* 0x000000032b00788c */ /* 0x000fe4000c704070 */
[----:B------:R-:W-:Y:S02]  /*4a10*/  ULOP3.LUT UR42, UR42, 0x3, URZ, 0xc0, !UPT ;  /* 0x000000032a2a7892 */ /* 0x000fe4000f8ec03f */
[----:B------:R-:W-:-:S04]  /*4a20*/  USEL UR4, URZ, 0x1, !UP0 ;  /* 0x000000013f047887 */ /* 0x000fc8000c000000 */
[----:B------:R-:W-:Y:S01]  /*4a30*/  ULOP3.LUT UR40, UR4, UR40, UR5, 0x96, !UPT ;  /* 0x0000002804287292 */ /* 0x000fe2000f8e9605 */
[----:B------:R-:W-:Y:S11]  /*4a40*/  @P0 BRA `(.L_x_94) ;  /* 0xffffffc400dc0947 */ /* 0x000ff6000383ffff */
[----:B------:R-:W-:Y:S05]  /*4a50*/  EXIT ;  /* 0x000000000000794d */ /* 0x000fea0003800000 */
.L_x_3:
        /* <DEDUP_REMOVED lines=26> */
.L_x_96:
[--C-:B------:R-:W-:Y:S01]  /*4c00*/  SHF.R.U64 R14, R12, R20, R13.reuse ;  /* 0x000000140c0e7219 */ /* 0x100fe2000000120d */
[----:B------:R-:W0:Y:S01]  /*4c10*/  LDC R24, c[0x0][0x618] ;  /* 0x00018600ff187b82 */ /* 0x000e220000000800 */
[----:B------:R-:W-:Y:S01]  /*4c20*/  I2FP.F32.U32 R8, R6 ;  /* 0x0000000600087245 */ /* 0x000fe20000201000 */
[----:B------:R-:W-:Y:S01]  /*4c30*/  ULDC UR4, c[0x0][0x150] ;  /* 0x0000540000047ab9 */ /* 0x000fe20000000800 */
[----:B------:R-:W-:Y:S02]  /*4c40*/  SHF.R.U32.HI R7, RZ, R20, R13 ;  /* 0x00000014ff077219 */ /* 0x000fe4000001160d */
[----:B------:R-:W-:Y:S01]  /*4c50*/  IADD3 R11, P0, RZ, -R14, RZ ;  /* 0x8000000eff0b7210 */ /* 0x000fe20007f1e0ff */
[----:B------:R-:W-:Y:S01]  /*4c60*/  FMUL R13, R8, UR4 ;  /* 0x00000004080d7c20 */ /* 0x000fe20008400000 */
[----:B------:R-:W-:Y:S01]  /*4c70*/  ULDC UR4, c[0x0][0x154] ;  /* 0x0000550000047ab9 */ /* 0x000fe20000000800 */
[----:B------:R-:W1:Y:S02]  /*4c80*/  LDC.64 R26, c[0x0][0x640] ;  /* 0x00019000ff1a7b82 */ /* 0x000e640000000a00 */
[----:B------:R-:W-:-:S02]  /*4c90*/  IMAD.X R7, RZ, RZ, ~R7, P0 ;  /* 0x000000ffff077224 */ /* 0x000fc400000e0e07 */
[----:B------:R-:W2:Y:S01]  /*4ca0*/  F2I.U32.TRUNC.NTZ R13, R13 ;  /* 0x0000000d000d7305 */ /* 0x000ea2000020f000 */
[----:B------:R-:W-:-:S03]  /*4cb0*/  IMAD.WIDE.U32 R8, R11, R22, R16 ;  /* 0x000000160b087225 */ /* 0x000fc600078e0010 */
[----:B------:R-:W3:Y:S01]  /*4cc0*/  LDC R15, c[0x0][0x144] ;  /* 0x00005100ff0f7b82 */ /* 0x000ee20000000800 */
[----:B------:R-:W-:-:S04]  /*4cd0*/  IMAD R10, R7, R22, RZ ;  /* 0x00000016070a7224 */ /* 0x000fc800078e02ff */
[----:B------:R-:W-:Y:S02]  /*4ce0*/  IMAD R7, R11, R23, R10 ;  /* 0x000000170b077224 */ /* 0x000fe400078e020a */
[----:B------:R-:W-:Y:S01]  /*4cf0*/  IMAD.MOV.U32 R10, RZ, RZ, -0x1 ;  /* 0xffffffffff0a7424 */ /* 0x000fe200078e00ff */
[----:B------:R-:W4:Y:S01]  /*4d00*/  LDC R20, c[0x0][0x608] ;  /* 0x00018200ff147b82 */ /* 0x000f220000000800 */
[----:B------:R-:W-:Y:S01]  /*4d10*/  IMAD.IADD R7, R9, 0x1, R7 ;  /* 0x0000000109077824 */ /* 0x000fe200078e0207 */
[----:B------:R-:W-:-:S04]  /*4d20*/  I2FP.F32.U32 R9, R3 ;  /* 0x0000000300097245 */ /* 0x000fc80000201000 */
[-C--:B0-----:R-:W-:Y:S01]  /*4d30*/  SHF.R.U64 R12, R8, R24.reuse, R7 ;  /* 0x00000018080c7219 */ /* 0x081fe20000001207 */
[----:B--2---:R-:W-:Y:S01]  /*4d40*/  IMAD.MOV R8, RZ, RZ, -R13 ;  /* 0x000000ffff087224 */ /* 0x004fe200078e0a0d */
[----:B------:R-:W0:Y:S01]  /*4d50*/  LDC R11, c[0x0][0x658] ;  /* 0x00019600ff0b7b82 */ /* 0x000e220000000800 */
[----:B-1----:R-:W-:Y:S01]  /*4d60*/  ISETP.NE.U32.AND P0, PT, R26, RZ, PT ;  /* 0x000000ff1a00720c */ /* 0x002fe20003f05070 */
[----:B------:R-:W-:Y:S01]  /*4d70*/  FMUL R9, R9, UR4 ;  /* 0x0000000409097c20 */ /* 0x000fe20008400000 */
[----:B------:R-:W-:Y:S02]  /*4d80*/  SHF.R.U32.HI R7, RZ, R24, R7 ;  /* 0x00000018ff077219 */ /* 0x000fe40000011607 */
[----:B------:R-:W-:-:S03]  /*4d90*/  ISETP.NE.AND.EX P0, PT, R27, RZ, PT, P0 ;  /* 0x000000ff1b00720c */ /* 0x000fc60003f05300 */
[----:B------:R-:W1:Y:S01]  /*4da0*/  LDC R22, c[0x0][0x148] ;  /* 0x00005200ff167b82 */ /* 0x000e620000000800 */
[----:B---3--:R-:W-:Y:S02]  /*4db0*/  IMAD R23, R15, R8, R6 ;  /* 0x000000080f177224 */ /* 0x008fe400078e0206 */
[----:B------:R-:W-:-:S05]  /*4dc0*/  IMAD.MOV.U32 R8, RZ, RZ, 0x1 ;  /* 0x00000001ff087424 */ /* 0x000fca00078e00ff */
[----:B------:R-:W2:Y:S01]  /*4dd0*/  LDC R21, c[0x0][0x600] ;  /* 0x00018000ff157b82 */ /* 0x000ea20000000800 */
[-CC-:B----4-:R-:W-:Y:S02]  /*4de0*/  SHF.R.U64 R15, R12, R20.reuse, R7.reuse ;  /* 0x000000140c0f7219 */ /* 0x190fe40000001207 */
[----:B------:R-:W-:Y:S02]  /*4df0*/  SHF.R.U32.HI R6, RZ, R20, R7 ;  /* 0x00000014ff067219 */ /* 0x000fe40000011607 */
[----:B------:R3:W4:Y:S03]  /*4e00*/  F2I.U32.TRUNC.NTZ R20, R9 ;  /* 0x0000000900147305 */ /* 0x000726000020f000 */
[----:B------:R-:W1:Y:S01]  /*4e10*/  LDC R25, c[0x0][0x648] ;  /* 0x00019200ff197b82 */ /* 0x000e620000000800 */
[-C--:B0-----:R-:W-:Y:S02]  /*4e20*/  SHF.R.U64 R19, R15, R11.reuse, R6 ;  /* 0x0000000b0f137219 */ /* 0x081fe40000001206 */
[----:B------:R-:W-:-:S02]  /*4e30*/  SHF.L.U32 R10, R10, R11, RZ ;  /* 0x0000000b0a0a7219 */ /* 0x000fc400000006ff */
[-C--:B------:R-:W-:Y:S01]  /*4e40*/  SHF.R.U32.HI R7, RZ, R11.reuse, R6 ;  /* 0x0000000bff077219 */ /* 0x080fe20000011606 */
[----:B------:R-:W-:Y:S01]  /*4e50*/  IMAD.MOV.U32 R6, RZ, RZ, R19 ;  /* 0x000000ffff067224 */ /* 0x000fe200078e0013 */
[----:B------:R-:W-:Y:S01]  /*4e60*/  SHF.L.U32 R24, R8, R11, RZ ;  /* 0x0000000b08187219 */ /* 0x000fe200000006ff */
[----:B------:R-:W0:Y:S01]  /*4e70*/  LDC R28, c[0x0][0x638] ;  /* 0x00018e00ff1c7b82 */ /* 0x000e220000000800 */
[----:B------:R-:W-:-:S07]  /*4e80*/  LOP3.LUT R30, RZ, R10, RZ, 0x33, !PT ;  /* 0x0000000aff1e7212 */ /* 0x000fce00078e33ff */
[----:B------:R-:W0:Y:S01]  /*4e90*/  LDC R29, c[0x0][0x610] ;  /* 0x00018400ff1d7b82 */ /* 0x000e220000000800 */
[----:B---34-:R-:W-:Y:S05]  /*4ea0*/  @!P0 BRA `(.L_x_97) ;  /* 0x0000000000288947 */ /* 0x018fea0003800000 */
[----:B------:R-:W3:Y:S02]  /*4eb0*/  LDC R6, c[0x0][0x64c] ;  /* 0x00019300ff067b82 */ /* 0x000ee40000000800 */
[----:B---3--:R-:W-:-:S05]  /*4ec0*/  IADD3 R11, P0, R19, R6, RZ ;  /* 0x00000006130b7210 */ /* 0x008fca0007f1e0ff */
        /* <DEDUP_REMOVED lines=8> */
.L_x_97:
[----:B------:R-:W-:Y:S01]  /*4f50*/  ISETP.NE.AND P0, PT, R2, 0x1, PT ;  /* 0x000000010200780c */ /* 0x000fe20003f05270 */
[----:B--2---:R-:W-:Y:S01]  /*4f60*/  VIADD R9, R21, 0xffffffff ;  /* 0xffffffff15097836 */ /* 0x004fe20000000000 */
[----:B-1----:R-:W-:Y:S01]  /*4f70*/  SHF.R.U64 R7, R6, R25, R7 ;  /* 0x0000001906077219 */ /* 0x002fe20000001207 */
[----:B------:R-:W-:Y:S01]  /*4f80*/  IMAD.MOV R20, RZ, RZ, -R20 ;  /* 0x000000ffff147224 */ /* 0x000fe200078e0a14 */
[----:B------:R-:W-:Y:S02]  /*4f90*/  LOP3.LUT R6, R15, R30, RZ, 0xc0, !PT ;  /* 0x0000001e0f067212 */ /* 0x000fe400078ec0ff */
[----:B------:R-:W-:Y:S01]  /*4fa0*/  LOP3.LUT R12, R12, R9, RZ, 0xc0, !PT ;  /* 0x000000090c0c7212 */ /* 0x000fe200078ec0ff */
[----:B------:R-:W-:Y:S02]  /*4fb0*/  IMAD.MOV R8, RZ, RZ, -R7 ;  /* 0x000000ffff087224 */ /* 0x000fe400078e0a07 */
[----:B------:R-:W-:Y:S02]  /*4fc0*/  IMAD R6, R24, R7, R6 ;  /* 0x0000000718067224 */ /* 0x000fe400078e0206 */
[----:B------:R-:W-:-:S02]  /*4fd0*/  IMAD.MOV.U32 R9, RZ, RZ, 0x1 ;  /* 0x00000001ff097424 */ /* 0x000fc400078e00ff */
[----:B------:R-:W-:Y:S02]  /*4fe0*/  @P0 IMAD R23, R22, R20, R3 ;  /* 0x0000001416170224 */ /* 0x000fe400078e0203 */
[----:B0-----:R-:W-:Y:S02]  /*4ff0*/  IMAD R3, R8, R28, R19 ;  /* 0x0000001c08037224 */ /* 0x001fe400078e0213 */
[----:B------:R-:W-:Y:S02]  /*5000*/  IMAD R13, R6, R29, R23 ;  /* 0x0000001d060d7224 */ /* 0x000fe400078e0217 */
[----:B------:R-:W-:Y:S02]  /*5010*/  IMAD R6, R3, R21, R12 ;  /* 0x0000001503067224 */ /* 0x000fe400078e020c */
[----:B------:R-:W-:-:S03]  /*5020*/  IMAD.MOV.U32 R8, RZ, RZ, R14 ;  /* 0x000000ffff087224 */ /* 0x000fc600078e000e */
[----:B------:R-:W-:Y:S02]  /*5030*/  SEL R20, R6, R13, !P0 ;  /* 0x0000000d06147207 */ /* 0x000fe40004000000 */
[----:B------:R-:W-:-:S07]  /*5040*/  SEL R13, R13, R6, !P0 ;  /* 0x000000060d0d7207 */ /* 0x000fce0004000000 */
.L_x_95:
[----:B------:R-:W-:-:S08]  /*5050*/  NOP ;  /* 0x0000000000007918 */ /* 0x000fd00000000000 */
[----:B------:R-:W0:-:S00]  /*5060*/  USETMAXREG.DEALLOC.CTAPOOL 0x28 ;  /* 0x00000028000079c8 */ /* 0x000e0000080e0500 */
[----:B0-----:R-:W-:-:S13]  /*5070*/  ISETP.NE.AND P0, PT, R0, RZ, PT ;  /* 0x000000ff0000720c */ /* 0x001fda0003f05270 */
[----:B------:R-:W-:Y:S05]  /*5080*/  @P0 EXIT ;  /* 0x000000000000094d */ /* 0x000fea0003800000 */
[----:B------:R-:W-:Y:S01]  /*5090*/  LOP3.LUT P0, RZ, R9, 0xff, RZ, 0xc0, !PT ;  /* 0x000000ff09ff7812 */ /* 0x000fe2000780c0ff */
[----:B------:R-:W-:Y:S02]  /*50a0*/  IMAD.MOV.U32 R0, RZ, RZ, 0x1 ;  /* 0x00000001ff007424 */ /* 0x000fe400078e00ff */
[----:B------:R-:W-:-:S10]  /*50b0*/  IMAD.MOV.U32 R3, RZ, RZ, RZ ;  /* 0x000000ffff037224 */ /* 0x000fd400078e00ff */
[----:B------:R-:W-:Y:S05]  /*50c0*/  @!P0 BRA `(.L_x_98) ;  /* 0x0000000c004c8947 */ /* 0x000fea0003800000 */
[----:B------:R-:W0:Y:S01]  /*50d0*/  LDC R0, c[0x0][0x28c] ;  /* 0x0000a300ff007b82 */ /* 0x000e220000000800 */
[----:B------:R-:W-:Y:S01]  /*50e0*/  LOP3.LUT P0, RZ, R4, 0x1f, RZ, 0xc0, !PT ;  /* 0x0000001f04ff7812 */ /* 0x000fe2000780c0ff */
[----:B------:R-:W-:Y:S01]  /*50f0*/  ULDC UR5, c[0x0][0x658] ;  /* 0x0001960000057ab9 */ /* 0x000fe20000000800 */
[----:B------:R-:W-:Y:S01]  /*5100*/  UMOV UR6, 0xffffffff ;  /* 0xffffffff00067882 */ /* 0x000fe20000000000 */
[----:B------:R-:W-:Y:S01]  /*5110*/  BSSY B0, `(.L_x_98) ;  /* 0x00000ce000007945 */ /* 0x000fe20003800000 */
[----:B------:R-:W-:Y:S01]  /*5120*/  USHF.L.U32 UR6, UR6, UR5, URZ ;  /* 0x0000000506067299 */ /* 0x000fe2000800063f */
[C---:B------:R-:W-:Y:S01]  /*5130*/  ISETP.NE.AND P2, PT, R5.reuse, RZ, PT ;  /* 0x000000ff0500720c */ /* 0x040fe20003f45270 */
[----:B------:R-:W-:Y:S01]  /*5140*/  IMAD.MOV.U32 R11, RZ, RZ, 0x1 ;  /* 0x00000001ff0b7424 */ /* 0x000fe200078e00ff */
[----:B------:R-:W-:Y:S01]  /*5150*/  ISETP.NE.OR P0, PT, R5, RZ, !P0 ;  /* 0x000000ff0500720c */ /* 0x000fe20004705670 */
[----:B------:R-:W-:Y:S01]  /*5160*/  ULDC UR4, c[0x0][0x600] ;  /* 0x0001800000047ab9 */ /* 0x000fe20000000800 */
[----:B------:R-:W-:Y:S01]  /*5170*/  LOP3.LUT R19, R18, 0x2, RZ, 0xfc, !PT ;  /* 0x0000000212137812 */ /* 0x000fe200078efcff */
[----:B------:R-:W-:Y:S01]  /*5180*/  UMOV UR7, 0x1 ;  /* 0x0000000100077882 */ /* 0x000fe20000000000 */
[----:B------:R-:W-:-:S02]  /*5190*/  UIADD3 UR4, UR4, -0x1, URZ ;  /* 0xffffffff04047890 */ /* 0x000fc4000fffe03f */
[----:B------:R-:W-:Y:S02]  /*51a0*/  USHF.L.U32 UR5, UR7, UR5, URZ ;  /* 0x0000000507057299 */ /* 0x000fe4000800063f */
[----:B------:R-:W-:Y:S01]  /*51b0*/  ULOP3.LUT UR13, URZ, UR6, URZ, 0x33, !UPT ;  /* 0x000000063f0d7292 */ /* 0x000fe2000f8e333f */
[----:B------:R-:W-:Y:S01]  /*51c0*/  ULDC.64 UR22, c[0x0][0x198] ;  /* 0x0000660000167ab9 */ /* 0x000fe20000000a00 */
[----:B0-----:R-:W-:-:S05]  /*51d0*/  VIADD R0, R0, 0x7f ;  /* 0x0000007f00007836 */ /* 0x001fca0000000000 */
[----:B------:R-:W-:-:S04]  /*51e0*/  SHF.R.S32.HI R3, RZ, 0x1f, R0 ;  /* 0x0000001fff037819 */ /* 0x000fc80000011400 */
[----:B------:R-:W-:Y:S01]  /*51f0*/  LEA.HI R3, R3, R0, RZ, 0x7 ;  /* 0x0000000003037211 */ /* 0x000fe200078f38ff */
[----:B------:R-:W-:-:S03]  /*5200*/  IMAD.MOV.U32 R0, RZ, RZ, 0x1 ;  /* 0x00000001ff007424 */ /* 0x000fc600078e00ff */
[----:B------:R-:W-:Y:S01]  /*5210*/  SHF.R.S32.HI R12, RZ, 0x7, R3 ;  /* 0x00000007ff0c7819 */ /* 0x000fe20000011403 */
[----:B------:R-:W-:-:S04]  /*5220*/  IMAD.MOV.U32 R3, RZ, RZ, RZ ;  /* 0x000000ffff037224 */ /* 0x000fc800078e00ff */
[----:B------:R-:W-:-:S07]  /*5230*/  VIADD R10, R12, 0x1 ;  /* 0x000000010c0a7836 */ /* 0x000fce0000000000 */
.L_x_110:
[----:B------:R-:W-:-:S03]  /*5240*/  UMOV UR6, 0xffffffff ;  /* 0xffffffff00067882 */ /* 0x000fc60000000000 */
[----:B------:R-:W-:Y:S05]  /*5250*/  BRA.DIV UR6, `(.L_x_99) ;  /* 0x0000000e06d47947 */ /* 0x000fea000b800000 */
[----:B------:R-:W-:-:S13]  /*5260*/  ELECT P6, URZ, PT ;  /* 0x00000000003f782f */ /* 0x000fda00038c0000 */
.L_x_121:
[----:B------:R-:W0:Y:S01]  /*5270*/  LDC R4, c[0x0][0x28c] ;  /* 0x0000a300ff047b82 */ /* 0x000e220000000800 */
[----:B------:R-:W-:Y:S01]  /*5280*/  BSSY B1, `(.L_x_100) ;  /* 0x0000043000017945 */ /* 0x000fe20003800000 */
[----:B0-----:R-:W-:-:S13]  /*5290*/  ISETP.LT.OR P6, PT, R4, 0x1, !P6 ;  /* 0x000000010400780c */ /* 0x001fda00077c1670 */
[----:B------:R-:W-:Y:S05]  /*52a0*/  @P6 BRA `(.L_x_101) ;  /* 0x0000000400006947 */ /* 0x000fea0003800000 */
[----:B------:R-:W-:Y:S02]  /*52b0*/  IMAD.SHL.U32 R13, R13, 0x80, RZ ;  /* 0x000000800d0d7824 */ /* 0x000fe400078e00ff */
[----:B------:R-:W-:Y:S02]  /*52c0*/  IMAD.SHL.U32 R20, R20, 0x40, RZ ;  /* 0x0000004014147824 */ /* 0x000fe400078e00ff */
[----:B------:R-:W-:Y:S02]  /*52d0*/  IMAD.MOV.U32 R21, RZ, RZ, RZ ;  /* 0x000000ffff157224 */ /* 0x000fe400078e00ff */
[----:B------:R-:W-:Y:S02]  /*52e0*/  IMAD.MOV.U32 R4, RZ, RZ, R10 ;  /* 0x000000ffff047224 */ /* 0x000fe400078e000a */
[----:B------:R-:W-:Y:S02]  /*52f0*/  IMAD.MOV.U32 R5, RZ, RZ, R0 ;  /* 0x000000ffff057224 */ /* 0x000fe400078e0000 */
[----:B------:R-:W-:-:S07]  /*5300*/  IMAD.MOV.U32 R6, RZ, RZ, R3 ;  /* 0x000000ffff067224 */ /* 0x000fce00078e0003 */
.L_x_105:
[----:B------:R-:W0:Y:S01]  /*5310*/  S2R R14, SR_CgaCtaId ;  /* 0x00000000000e7919 */ /* 0x000e220000008800 */
[----:B------:R-:W-:Y:S01]  /*5320*/  MOV R7, 0x400 ;  /* 0x0000040000077802 */ /* 0x000fe20000000f00 */
[----:B------:R-:W1:Y:S03]  /*5330*/  @!P2 LDC R9, c[0x0][0x500] ;  /* 0x00014000ff09ab82 */ /* 0x000e660000000800 */
[----:B0-----:R-:W-:Y:S02]  /*5340*/  LEA R15, R14, R7, 0x18 ;  /* 0x000000070e0f7211 */ /* 0x001fe400078ec0ff */
[----:B------:R-:W-:-:S03]  /*5350*/  SHF.L.U32 R7, R5, 0x1f, RZ ;  /* 0x0000001f05077819 */ /* 0x000fc600000006ff */
[----:B------:R-:W-:-:S04]  /*5360*/  IMAD R14, R6, 0x8, R15 ;  /* 0x00000008060e7824 */ /* 0x000fc800078e020f */
[----:B------:R-:W0:Y:S02]  /*5370*/  SYNCS.PHASECHK.TRANS64.TRYWAIT P1, [R14+URZ+0x20], R7 ;  /* 0x000020070e0075a7 */ /* 0x000e24000802017f */
[----:B01----:R-:W-:Y:S05]  /*5380*/  @!P1 BRA `(.L_x_102) ;  /* 0x0000000c00a89947 */ /* 0x003fea0003800000 */
.L_x_122:
[----:B0-----:R-:W-:Y:S01]  /*5390*/  PRMT R7, R19, 0x9910, RZ ;  /* 0x0000991013077816 */ /* 0x001fe200000000ff */
[----:B------:R0:W-:Y:S03]  /*53a0*/  @!P2 SYNCS.ARRIVE.TRANS64 RZ, [R14+URZ], R9 ;  /* 0x000000090effa9a7 */ /* 0x0001e6000800003f */
[----:B------:R-:W-:-:S13]  /*53b0*/  ISETP.NE.AND P1, PT, R7, 0x2, PT ;  /* 0x000000020700780c */ /* 0x000fda0003f25270 */
[----:B0-----:R-:W-:Y:S05]  /*53c0*/  @P1 BRA `(.L_x_103) ;  /* 0x0000000000041947 */ /* 0x001fea0003800000 */
[----:B------:R-:W-:Y:S01]  /*53d0*/  BPT.TRAP 0x1 ;  /* 0x000000040000795c */ /* 0x000fe20000300000 */
.L_x_103:
[----:B------:R-:W-:Y:S05]  /*53e0*/  @P0 BRA `(.L_x_104) ;  /* 0x0000000000040947 */ /* 0x000fea0003800000 */
[----:B------:R-:W-:Y:S01]  /*53f0*/  BPT.TRAP 0x1 ;  /* 0x000000040000795c */ /* 0x000fe20000300000 */
.L_x_104:
[C-C-:B------:R-:W-:Y:S01]  /*5400*/  IMAD R7, R6.reuse, 0x8000, R15.reuse ;  /* 0x0000800006077824 */ /* 0x140fe200078e020f */
[----:B------:R-:W-:Y:S01]  /*5410*/  R2UR UR34, R21 ;  /* 0x00000000152272ca */ /* 0x000fe200000e0000 */
[----:B------:R-:W-:Y:S01]  /*5420*/  IMAD R15, R6, 0x4000, R15 ;  /* 0x00004000060f7824 */ /* 0x000fe200078e020f */
[----:B------:R-:W-:Y:S01]  /*5430*/  R2UR UR33, R14 ;  /* 0x000000000e2172ca */ /* 0x000fe200000e0000 */
[----:B------:R-:W-:Y:S01]  /*5440*/  VIADD R4, R4, 0xffffffff ;  /* 0xffffffff04047836 */ /* 0x000fe20000000000 */
[----:B------:R-:W-:Y:S01]  /*5450*/  R2UR UR24, R7 ;  /* 0x00000000071872ca */ /* 0x000fe200000e0000 */
[----:B------:R-:W-:Y:S01]  /*5460*/  UIADD3 UR6, UP0, UR22, 0xf0, URZ ;  /* 0x000000f016067890 */ /* 0x000fe2000ff1e03f */
[----:B------:R-:W-:Y:S01]  /*5470*/  R2UR UR8, R15 ;  /* 0x000000000f0872ca */ /* 0x000fe200000e0000 */
[----:B------:R-:W-:Y:S01]  /*5480*/  UIADD3 UR30, UP1, UR22, 0x1f0, URZ ;  /* 0x000001f0161e7890 */ /* 0x000fe2000ff3e03f */
[----:B------:R-:W-:Y:S01]  /*5490*/  R2UR UR36, R8 ;  /* 0x00000000082472ca */ /* 0x000fe200000e0000 */
[----:B------:R-:W-:Y:S01]  /*54a0*/  UIADD3.X UR7, URZ, UR23, URZ, UP0, !UPT ;  /* 0x000000173f077290 */ /* 0x000fe200087fe43f */
[----:B------:R-:W-:Y:S01]  /*54b0*/  R2UR UR35, R13 ;  /* 0x000000000d2372ca */ /* 0x000fe200000e0000 */
[----:B------:R-:W-:Y:S01]  /*54c0*/  UIADD3.X UR31, URZ, UR23, URZ, UP1, !UPT ;  /* 0x000000173f1f7290 */ /* 0x000fe20008ffe43f */
[----:B------:R-:W-:Y:S01]  /*54d0*/  R2UR UR19, R20 ;  /* 0x00000000141372ca */ /* 0x000fe200000e0000 */
[----:B------:R-:W-:Y:S01]  /*54e0*/  UIADD3 UR26, UR34, 0x40, URZ ;  /* 0x00000040221a7890 */ /* 0x000fe2000fffe03f */
[----:B------:R-:W-:Y:S01]  /*54f0*/  ISETP.GT.AND P3, PT, R4, 0x1, PT ;  /* 0x000000010400780c */ /* 0x000fe20003f64270 */
[----:B------:R-:W-:Y:S01]  /*5500*/  VIADD R6, R6, 0x1 ;  /* 0x0000000106067836 */ /* 0x000fe20000000000 */
[----:B------:R-:W-:Y:S01]  /*5510*/  UMOV UR14, 0x0 ;  /* 0x00000000000e7882 */ /* 0x000fe20000000000 */
[----:B------:R-:W-:Y:S01]  /*5520*/  UIADD3 UR32, UR24, 0x100, URZ ;  /* 0x0000010018207890 */ /* 0x000fe2000fffe03f */
[----:B------:R-:W-:Y:S01]  /*5530*/  VIADD R21, R21, 0x80 ;  /* 0x0000008015157836 */ /* 0x000fe20000000000 */
[----:B------:R-:W-:Y:S01]  /*5540*/  UIADD3 UR24, UR24, 0x4100, URZ ;  /* 0x0000410018187890 */ /* 0x000fe2000fffe03f */
[----:B------:R-:W-:Y:S01]  /*5550*/  ISETP.NE.AND P1, PT, R6, 0x4, PT ;  /* 0x000000040600780c */ /* 0x000fe20003f25270 */
[----:B------:R-:W-:-:S02]  /*5560*/  UIADD3 UR16, UR8, 0x20100, URZ ;  /* 0x0002010008107890 */ /* 0x000fc4000fffe03f */
[----:B------:R-:W-:Y:S01]  /*5570*/  UIADD3 UR8, UR8, 0x22100, URZ ;  /* 0x0002210008087890 */ /* 0x000fe2000fffe03f */
[----:B------:R-:W-:Y:S01]  /*5580*/  SEL R14, RZ, 0x1, P1 ;  /* 0x00000001ff0e7807 */ /* 0x000fe20000800000 */
[----:B------:R-:W-:Y:S01]  /*5590*/  UMOV UR15, 0x10000000 ;  /* 0x10000000000f7882 */ /* 0x000fe20000000000 */
[----:B------:R-:W-:Y:S01]  /*55a0*/  UMOV UR25, UR33 ;  /* 0x0000002100197c82 */ /* 0x000fe20008000000 */
[----:B------:R-:W-:Y:S01]  /*55b0*/  UMOV UR28, UR36 ;  /* 0x00000024001c7c82 */ /* 0x000fe20008000000 */
[----:B------:R-:W-:Y:S01]  /*55c0*/  UMOV UR27, UR35 ;  /* 0x00000023001b7c82 */ /* 0x000fe20008000000 */
[----:B------:R-:W-:Y:S01]  /*55d0*/  UMOV UR17, UR33 ;  /* 0x0000002100117c82 */ /* 0x000fe20008000000 */
[----:B------:R-:W-:Y:S01]  /*55e0*/  UMOV UR18, UR34 ;  /* 0x0000002200127c82 */ /* 0x000fe20008000000 */
[----:B------:R-:W-:Y:S01]  /*55f0*/  UMOV UR20, UR36 ;  /* 0x0000002400147c82 */ /* 0x000fe20008000000 */
[----:B------:R0:W-:Y:S01]  /*5600*/  UTMALDG.3D [UR32], [UR6], desc[UR14] ;  /* 0x00000e20060075b4 */ /* 0x0001e20008011000 */
[----:B------:R-:W-:Y:S01]  /*5610*/  UMOV UR9, UR33 ;  /* 0x0000002100097c82 */ /* 0x000fe20008000000 */
[----:B------:R-:W-:Y:S01]  /*5620*/  UMOV UR11, UR19 ;  /* 0x00000013000b7c82 */ /* 0x000fe20008000000 */
[----:B------:R-:W-:Y:S01]  /*5630*/  UMOV UR12, UR36 ;  /* 0x00000024000c7c82 */ /* 0x000fe20008000000 */
[----:B------:R-:W-:Y:S01]  /*5640*/  UMOV UR10, UR26 ;  /* 0x0000001a000a7c82 */ /* 0x000fe20008000000 */
[----:B------:R-:W-:-:S02]  /*5650*/  LOP3.LUT R5, R5, R14, RZ, 0x3c, !PT ;  /* 0x0000000e05057212 */ /* 0x000fc400078e3cff */
[----:B------:R-:W-:Y:S01]  /*5660*/  SEL R6, R6, RZ, P1 ;  /* 0x000000ff06067207 */ /* 0x000fe20000800000 */
[----:B------:R0:W-:Y:S01]  /*5670*/  UTMALDG.3D [UR24], [UR6], desc[UR14] ;  /* 0x00000e18060075b4 */ /* 0x0001e20008011000 */
[----:B------:R0:W-:Y:S01]  /*5680*/  UTMALDG.3D [UR16], [UR30], desc[UR14] ;  /* 0x00000e101e0075b4 */ /* 0x0001e20008011000 */
[----:B------:R0:W-:Y:S02]  /*5690*/  UTMALDG.3D [UR8], [UR30], desc[UR14] ;  /* 0x00000e081e0075b4 */ /* 0x0001e40008011000 */
[----:B0-----:R-:W-:Y:S05]  /*56a0*/  @P3 BRA `(.L_x_105) ;  /* 0xfffffffc00183947 */ /* 0x001fea000383ffff */
.L_x_101:
[----:B------:R-:W-:Y:S05]  /*56b0*/  BSYNC B1 ;  /* 0x0000000000017941 */ /* 0x000fea0003800000 */
.L_x_100:
[----:B------:R-:W-:Y:S01]  /*56c0*/  LOP3.LUT P3, RZ, R11, 0xff, RZ, 0xc0, !PT ;  /* 0x000000ff0bff7812 */ /* 0x000fe2000786c0ff */
[----:B------:R-:W-:Y:S01]  /*56d0*/  IMAD.IADD R3, R12, 0x1, R3 ;  /* 0x000000010c037824 */ /* 0x000fe200078e0203 */
[----:B------:R-:W-:Y:S01]  /*56e0*/  IADD3 R16, P4, R16, UR38, RZ ;  /* 0x0000002610107c10 */ /* 0x000fe2000ff9e0ff */
[----:B------:R-:W-:Y:S01]  /*56f0*/  ULDC.64 UR6, c[0x0][0x650] ;  /* 0x0001940000067ab9 */ /* 0x000fe20000000a00 */
[----:B------:R-:W-:Y:S01]  /*5700*/  BSSY B1, `(.L_x_106) ;  /* 0x000006c000017945 */ /* 0x000fe20003800000 */
[----:B------:R-:W-:Y:S01]  /*5710*/  IMAD.MOV.U32 R13, RZ, RZ, -0x1 ;  /* 0xffffffffff0d7424 */ /* 0x000fe200078e00ff */
[----:B------:R-:W-:Y:S01]  /*5720*/  ISETP.GT.U32.AND P1, PT, R3, 0x3, PT ;  /* 0x000000030300780c */ /* 0x000fe20003f24070 */
[----:B------:R-:W-:Y:S01]  /*5730*/  IMAD.MOV.U32 R20, RZ, RZ, -0x1 ;  /* 0xffffffffff147424 */ /* 0x000fe200078e00ff */
[----:B------:R-:W-:Y:S01]  /*5740*/  SHF.R.U32.HI R4, RZ, 0x2, R3 ;  /* 0x00000002ff047819 */ /* 0x000fe20000011603 */
[----:B------:R-:W-:Y:S01]  /*5750*/  IMAD.MOV.U32 R8, RZ, RZ, -0x1 ;  /* 0xffffffffff087424 */ /* 0x000fe200078e00ff */
[----:B------:R-:W-:-:S02]  /*5760*/  ISETP.LT.U32.AND P1, PT, R12, 0x4, P1 ;  /* 0x000000040c00780c */ /* 0x000fc40000f21070 */
[----:B------:R-:W-:Y:S01]  /*5770*/  IADD3.X R17, R17, UR41, RZ, P4, !PT ;  /* 0x0000002911117c10 */ /* 0x000fe2000a7fe4ff */
[----:B------:R-:W0:Y:S01]  /*5780*/  @P3 S2R R6, SR_CgaCtaId ;  /* 0x0000000000063919 */ /* 0x000e220000008800 */
[----:B------:R-:W-:Y:S02]  /*5790*/  @P3 MOV R5, 0x400 ;  /* 0x0000040000053802 */ /* 0x000fe40000000f00 */
[----:B------:R-:W-:Y:S02]  /*57a0*/  ISETP.GE.U32.AND P4, PT, R16, UR6, PT ;  /* 0x0000000610007c0c */ /* 0x000fe4000bf86070 */
[----:B------:R-:W-:Y:S02]  /*57b0*/  LOP3.LUT R4, R4, 0x1, RZ, 0xc0, !PT ;  /* 0x0000000104047812 */ /* 0x000fe400078ec0ff */
[----:B------:R-:W-:Y:S02]  /*57c0*/  LOP3.LUT R3, R3, 0x3, RZ, 0xc0, !PT ;  /* 0x0000000303037812 */ /* 0x000fe400078ec0ff */
[----:B------:R-:W-:-:S02]  /*57d0*/  PRMT R11, RZ, 0x7610, R11 ;  /* 0x00007610ff0b7816 */ /* 0x000fc4000000000b */
[----:B0-----:R-:W-:-:S04]  /*57e0*/  @P3 LEA R5, R6, R5, 0x18 ;  /* 0x0000000506053211 */ /* 0x001fc800078ec0ff */
[----:B------:R0:W-:Y:S01]  /*57f0*/  @P3 SYNCS.ARRIVE.TRANS64.A1T0 RZ, [R5+URZ+0x58], RZ ;  /* 0x000058ff05ff39a7 */ /* 0x0001e2000810003f */
[----:B------:R-:W-:-:S04]  /*5800*/  ISETP.NE.U32.AND P3, PT, R4, 0x1, PT ;  /* 0x000000010400780c */ /* 0x000fc80003f65070 */
[----:B------:R-:W-:Y:S02]  /*5810*/  ISETP.GT.U32.AND P3, PT, R12, 0x3, !P3 ;  /* 0x000000030c00780c */ /* 0x000fe40005f64070 */
[----:B0-----:R-:W-:Y:S02]  /*5820*/  SEL R5, RZ, 0x1, !P1 ;  /* 0x00000001ff057807 */ /* 0x001fe40004800000 */
[----:B------:R-:W-:Y:S02]  /*5830*/  ISETP.GE.U32.AND.EX P1, PT, R17, UR7, PT, P4 ;  /* 0x0000000711007c0c */ /* 0x000fe4000bf26140 */
[----:B------:R-:W-:-:S04]  /*5840*/  SEL R4, RZ, 0x1, !P3 ;  /* 0x00000001ff047807 */ /* 0x000fc80005800000 */
[----:B------:R-:W-:Y:S02]  /*5850*/  LOP3.LUT R0, R4, R0, R5, 0x96, !PT ;  /* 0x0000000004007212 */ /* 0x000fe400078e9605 */
[----:B------:R-:W-:-:S05]  /*5860*/  PRMT R4, RZ, 0x7610, R4 ;  /* 0x00007610ff047816 */ /* 0x000fca0000000004 */
[----:B------:R-:W-:Y:S05]  /*5870*/  @P1 BRA `(.L_x_107) ;  /* 0x0000000400501947 */ /* 0x000fea0003800000 */
[----:B------:R-:W-:Y:S01]  /*5880*/  ULDC.64 UR6, c[0x0][0x628] ;  /* 0x00018a0000067ab9 */ /* 0x000fe20000000a00 */
[----:B------:R-:W0:Y:S01]  /*5890*/  S2R R14, SR_CTAID.X ;  /* 0x00000000000e7919 */ /* 0x000e220000002500 */
[----:B------:R-:W-:Y:S01]  /*58a0*/  ISETP.NE.U32.AND P1, PT, RZ, UR6, PT ;  /* 0x00000006ff007c0c */ /* 0x000fe2000bf25070 */
[----:B------:R-:W-:Y:S01]  /*58b0*/  ULDC UR9, c[0x0][0x630] ;  /* 0x00018c0000097ab9 */ /* 0x000fe20000000800 */
[----:B------:R-:W-:Y:S01]  /*58c0*/  IMAD.MOV.U32 R4, RZ, RZ, R16 ;  /* 0x000000ffff047224 */ /* 0x000fe200078e0010 */
[----:B------:R-:W1:Y:S01]  /*58d0*/  S2R R13, SR_CTAID.Y ;  /* 0x00000000000d7919 */ /* 0x000e620000002600 */
[----:B------:R-:W-:Y:S01]  /*58e0*/  ISETP.NE.AND.EX P1, PT, RZ, UR7, PT, P1 ;  /* 0x00000007ff007c0c */ /* 0x000fe2000bf25310 */
[----:B------:R-:W-:-:S12]  /*58f0*/  IMAD.MOV.U32 R5, RZ, RZ, R17 ;  /* 0x000000ffff057224 */ /* 0x000fd800078e0011 */
[----:B------:R-:W-:Y:S05]  /*5900*/  @!P1 BRA `(.L_x_108) ;  /* 0x0000000000289947 */ /* 0x000fea0003800000 */
[----:B------:R-:W-:Y:S02]  /*5910*/  ULDC UR8, c[0x0][0x634] ;  /* 0x00018d0000087ab9 */ /* 0x000fe40000000800 */
[----:B------:R-:W-:-:S05]  /*5920*/  IADD3 R9, P1, R16, UR8, RZ ;  /* 0x0000000810097c10 */ /* 0x000fca000ff3e0ff */
[----:B------:R-:W-:-:S04]  /*5930*/  IMAD.X R15, RZ, RZ, R17, P1 ;  /* 0x000000ffff0f7224 */ /* 0x000fc800008e0611 */
[----:B------:R-:W-:-:S04]  /*5940*/  IMAD.WIDE.U32 R6, R15, UR6, RZ ;  /* 0x000000060f067c25 */ /* 0x000fc8000f8e00ff */
[----:B------:R-:W-:-:S04]  /*5950*/  IMAD.WIDE.U32 R6, P1, R9, UR7, R6 ;  /* 0x0000000709067c25 */ /* 0x000fc8000f820006 */
[----:B------:R-:W-:-:S04]  /*5960*/  IMAD.WIDE.U32 R8, R9, UR6, RZ ;  /* 0x0000000609087c25 */ /* 0x000fc8000f8e00ff */
[----:B------:R-:W-:Y:S01]  /*5970*/  IMAD.X R5, RZ, RZ, RZ, P1 ;  /* 0x000000ffff057224 */ /* 0x000fe200008e06ff */
[----:B------:R-:W-:Y:S01]  /*5980*/  IADD3 RZ, P1, R9, R6, RZ ;  /* 0x0000000609ff7210 */ /* 0x000fe20007f3e0ff */
[----:B------:R-:W-:-:S04]  /*5990*/  IMAD.MOV.U32 R4, RZ, RZ, R7 ;  /* 0x000000ffff047224 */ /* 0x000fc800078e0007 */
[----:B------:R-:W-:-:S08]  /*59a0*/  IMAD.WIDE.U32.X R4, R15, UR7, R4, P1 ;  /* 0x000000070f047c25 */ /* 0x000fd000088e0404 */
.L_x_108:
[--C-:B------:R-:W-:Y:S01]  /*59b0*/  SHF.R.U64 R8, R4, UR9, R5.reuse ;  /* 0x0000000904087c19 */ /* 0x100fe20008001205 */
[----:B------:R-:W-:Y:S01]  /*59c0*/  ULDC.64 UR6, c[0x0][0x620] ;  /* 0x0001880000067ab9 */ /* 0x000fe20000000a00 */
[----:B------:R-:W-:Y:S01]  /*59d0*/  SHF.R.U32.HI R4, RZ, UR9, R5 ;  /* 0x00000009ff047c19 */ /* 0x000fe20008011605 */
[----:B------:R-:W2:Y:S01]  /*59e0*/  LDC R25, c[0x0][0x144] ;  /* 0x00005100ff197b82 */ /* 0x000ea20000000800 */
[----:B------:R-:W-:Y:S01]  /*59f0*/  IADD3 R7, P1, RZ, -R8, RZ ;  /* 0x80000008ff077210 */ /* 0x000fe20007f3e0ff */
[----:B------:R-:W-:Y:S01]  /*5a00*/  ULDC.64 UR10, c[0x0][0x640] ;  /* 0x00019000000a7ab9 */ /* 0x000fe20000000a00 */
[----:B0-----:R-:W-:Y:S01]  /*5a10*/  I2FP.F32.U32 R9, R14 ;  /* 0x0000000e00097245 */ /* 0x001fe20000201000 */
[----:B------:R-:W-:Y:S02]  /*5a20*/  ULDC UR8, c[0x0][0x608] ;  /* 0x0001820000087ab9 */ /* 0x000fe40000000800 */
[----:B------:R-:W-:Y:S01]  /*5a30*/  IMAD.X R4, RZ, RZ, ~R4, P1 ;  /* 0x000000ffff047224 */ /* 0x000fe200008e0e04 */
[----:B------:R-:W-:Y:S01]  /*5a40*/  ISETP.NE.U32.AND P1, PT, RZ, UR10, PT ;  /* 0x0000000aff007c0c */ /* 0x000fe2000bf25070 */
[----:B------:R-:W0:Y:S02]  /*5a50*/  LDC R20, c[0x0][0x148] ;  /* 0x00005200ff147b82 */ /* 0x000e240000000800 */
[----:B------:R-:W-:Y:S01]  /*5a60*/  IMAD R6, R4, UR6, RZ ;  /* 0x0000000604067c24 */ /* 0x000fe2000f8e02ff */
[----:B------:R-:W-:Y:S01]  /*5a70*/  ISETP.NE.AND.EX P1, PT, RZ, UR11, PT, P1 ;  /* 0x0000000bff007c0c */ /* 0x000fe2000bf25310 */
[----:B------:R-:W-:Y:S01]  /*5a80*/  IMAD.WIDE.U32 R4, R7, UR6, R16 ;  /* 0x0000000607047c25 */ /* 0x000fe2000f8e0010 */
[----:B------:R-:W-:-:S03]  /*5a90*/  ULDC UR6, c[0x0][0x150] ;  /* 0x0000540000067ab9 */ /* 0x000fc60000000800 */
[----:B------:R-:W-:Y:S02]  /*5aa0*/  IMAD R7, R7, UR7, R6 ;  /* 0x0000000707077c24 */ /* 0x000fe4000f8e0206 */
[----:B------:R-:W-:Y:S01]  /*5ab0*/  FMUL R6, R9, UR6 ;  /* 0x0000000609067c20 */ /* 0x000fe20008400000 */
[----:B------:R-:W-:Y:S01]  /*5ac0*/  ULDC UR6, c[0x0][0x618] ;  /* 0x0001860000067ab9 */ /* 0x000fe20000000800 */
[----:B------:R-:W-:Y:S01]  /*5ad0*/  ULDC UR7, c[0x0][0x154] ;  /* 0x0000550000077ab9 */ /* 0x000fe20000000800 */
[----:B------:R-:W-:-:S03]  /*5ae0*/  IMAD.IADD R5, R5, 0x1, R7 ;  /* 0x0000000105057824 */ /* 0x000fc600078e0207 */
[----:B------:R-:W3:Y:S02]  /*5af0*/  F2I.U32.TRUNC.NTZ R6, R6 ;  /* 0x0000000600067305 */ /* 0x000ee4000020f000 */
[----:B------:R-:W-:Y:S02]  /*5b00*/  SHF.R.U64 R9, R4, UR6, R5 ;  /* 0x0000000604097c19 */ /* 0x000fe40008001205 */
[----:B-1----:R-:W-:-:S05]  /*5b10*/  I2FP.F32.U32 R4, R13 ;  /* 0x0000000d00047245 */ /* 0x002fca0000201000 */
[----:B------:R-:W-:Y:S01]  /*5b20*/  FMUL R22, R4, UR7 ;  /* 0x0000000704167c20 */ /* 0x000fe20008400000 */
[----:B------:R-:W-:Y:S01]  /*5b30*/  SHF.R.U32.HI R4, RZ, UR6, R5 ;  /* 0x00000006ff047c19 */ /* 0x000fe20008011605 */
[----:B------:R-:W-:-:S03]  /*5b40*/  ULDC UR6, c[0x0][0x658] ;  /* 0x0001960000067ab9 */ /* 0x000fc60000000800 */
[--C-:B------:R-:W-:Y:S01]  /*5b50*/  SHF.R.U64 R21, R9, UR8, R4.reuse ;  /* 0x0000000809157c19 */ /* 0x100fe20008001204 */
[----:B------:R-:W1:Y:S01]  /*5b60*/  F2I.U32.TRUNC.NTZ R22, R22 ;  /* 0x0000001600167305 */ /* 0x000e62000020f000 */
[----:B------:R-:W-:Y:S01]  /*5b70*/  SHF.R.U32.HI R4, RZ, UR8, R4 ;  /* 0x00000008ff047c19 */ /* 0x000fe20008011604 */
[----:B---3--:R-:W-:-:S03]  /*5b80*/  IMAD.MOV R6, RZ, RZ, -R6 ;  /* 0x000000ffff067224 */ /* 0x008fc600078e0a06 */
[----:B------:R-:W-:Y:S01]  /*5b90*/  SHF.R.U64 R15, R21, UR6, R4 ;  /* 0x00000006150f7c19 */ /* 0x000fe20008001204 */
[----:B--2---:R-:W-:Y:S01]  /*5ba0*/  IMAD R14, R25, R6, R14 ;  /* 0x00000006190e7224 */ /* 0x004fe200078e020e */
[----:B------:R-:W-:-:S03]  /*5bb0*/  SHF.R.U32.HI R23, RZ, UR6, R4 ;  /* 0x00000006ff177c19 */ /* 0x000fc60008011604 */
[----:B------:R-:W-:Y:S02]  /*5bc0*/  IMAD.MOV.U32 R4, RZ, RZ, R15 ;  /* 0x000000ffff047224 */ /* 0x000fe400078e000f */
[----:B------:R-:W-:Y:S01]  /*5bd0*/  IMAD.MOV.U32 R5, RZ, RZ, R23 ;  /* 0x000000ffff057224 */ /* 0x000fe200078e0017 */
[----:B-1----:R-:W-:Y:S06]  /*5be0*/  @!P1 BRA `(.L_x_109) ;  /* 0x0000000000289947 */ /* 0x002fec0003800000 */
[----:B------:R-:W-:Y:S02]  /*5bf0*/  ULDC UR6, c[0x0][0x64c] ;  /* 0x0001930000067ab9 */ /* 0x000fe40000000800 */
[----:B------:R-:W-:-:S05]  /*5c00*/  IADD3 R5, P1, R15, UR6, RZ ;  /* 0x000000060f057c10 */ /* 0x000fca000ff3e0ff */
[----:B------:R-:W-:-:S04]  /*5c10*/  IMAD.X R23, RZ, RZ, R23, P1 ;  /* 0x000000ffff177224 */ /* 0x000fc800008e0617 */
[----:B------:R-:W-:-:S04]  /*5c20*/  IMAD.WIDE.U32 R6, R23, UR10, RZ ;  /* 0x0000000a17067c25 */ /* 0x000fc8000f8e00ff */
[----:B------:R-:W-:-:S04]  /*5c30*/  IMAD.WIDE.U32 R6, P1, R5, UR11, R6 ;  /* 0x0000000b05067c25 */ /* 0x000fc8000f820006 */
[----:B------:R-:W-:-:S04]  /*5c40*/  IMAD.WIDE.U32 R4, R5, UR10, RZ ;  /* 0x0000000a05047c25 */ /* 0x000fc8000f8e00ff */
[----:B------:R-:W-:Y:S01]  /*5c50*/  IMAD.MOV.U32 R4, RZ, RZ, R7 ;  /* 0x000000ffff047224 */ /* 0x000fe200078e0007 */
[----:B------:R-:W-:Y:S01]  /*5c60*/  IADD3 RZ, P3, R5, R6, RZ ;  /* 0x0000000605ff7210 */ /* 0x000fe20007f7e0ff */
[----:B------:R-:W-:-:S04]  /*5c70*/  IMAD.X R5, RZ, RZ, RZ, P1 ;  /* 0x000000ffff057224 */ /* 0x000fc800008e06ff */
[----:B------:R-:W-:-:S08]  /*5c80*/  IMAD.WIDE.U32.X R4, R23, UR11, R4, P3 ;  /* 0x0000000b17047c25 */ /* 0x000fd000098e0404 */
.L_x_109:
[----:B------:R-:W-:Y:S01]  /*5c90*/  ISETP.NE.AND P1, PT, R2, 0x1, PT ;  /* 0x000000010200780c */ /* 0x000fe20003f25270 */
[----:B------:R-:W-:Y:S01]  /*5ca0*/  ULDC UR6, c[0x0][0x648] ;  /* 0x0001920000067ab9 */ /* 0x000fe20000000800 */
[----:B------:R-:W-:Y:S01]  /*5cb0*/  LOP3.LUT R21, R21, UR13, RZ, 0xc0, !PT ;  /* 0x0000000d15157c12 */ /* 0x000fe2000f8ec0ff */
[----:B------:R-:W-:Y:S01]  /*5cc0*/  IMAD.MOV R22, RZ, RZ, -R22 ;  /* 0x000000ffff167224 */ /* 0x000fe200078e0a16 */
[----:B------:R-:W-:Y:S01]  /*5cd0*/  SHF.R.U64 R4, R4, UR6, R5 ;  /* 0x0000000604047c19 */ /* 0x000fe20008001205 */
[----:B------:R-:W-:Y:S01]  /*5ce0*/  ULDC UR6, c[0x0][0x638] ;  /* 0x00018e0000067ab9 */ /* 0x000fe20000000800 */
[----:B------:R-:W-:Y:S01]  /*5cf0*/  ULDC UR7, c[0x0][0x610] ;  /* 0x0001840000077ab9 */ /* 0x000fe20000000800 */
[----:B------:R-:W-:Y:S02]  /*5d00*/  IMAD.MOV.U32 R5, RZ, RZ, 0x1 ;  /* 0x00000001ff057424 */ /* 0x000fe400078e00ff */
[----:B------:R-:W-:Y:S02]  /*5d10*/  IMAD.MOV R6, RZ, RZ, -R4 ;  /* 0x000000ffff067224 */ /* 0x000fe400078e0a04 */
[----:B------:R-:W-:Y:S01]  /*5d20*/  IMAD R21, R4, UR5, R21 ;  /* 0x0000000504157c24 */ /* 0x000fe2000f8e0215 */
[----:B------:R-:W-:Y:S01]  /*5d30*/  LOP3.LUT R4, R9, UR4, RZ, 0xc0, !PT ;  /* 0x0000000409047c12 */ /* 0x000fe2000f8ec0ff */
[----:B0-----:R-:W-:-:S02]  /*5d40*/  @P1 IMAD R14, R20, R22, R13 ;  /* 0x00000016140e1224 */ /* 0x001fc400078e020d */
[----:B------:R-:W-:Y:S01]  /*5d50*/  IMAD R15, R6, UR6, R15 ;  /* 0x00000006060f7c24 */ /* 0x000fe2000f8e020f */
[----:B------:R-:W-:Y:S01]  /*5d60*/  ULDC UR6, c[0x0][0x600] ;  /* 0x0001800000067ab9 */ /* 0x000fe20000000800 */
[----:B------:R-:W-:Y:S02]  /*5d70*/  IMAD R14, R21, UR7, R14 ;  /* 0x00000007150e7c24 */ /* 0x000fe4000f8e020e */
[--C-:B------:R-:W-:Y:S01]  /*5d80*/  IMAD R15, R15, UR6, R4.reuse ;  /* 0x000000060f0f7c24 */ /* 0x100fe2000f8e0204 */
[----:B------:R-:W-:-:S04]  /*5d90*/  PRMT R4, R5, 0x7610, R4 ;  /* 0x0000761005047816 */ /* 0x000fc80000000004 */
[----:B------:R-:W-:Y:S02]  /*5da0*/  SEL R20, R15, R14, !P1 ;  /* 0x0000000e0f147207 */ /* 0x000fe40004800000 */
[----:B------:R-:W-:-:S07]  /*5db0*/  SEL R13, R14, R15, !P1 ;  /* 0x0000000f0e0d7207 */ /* 0x000fce0004800000 */
.L_x_107:
[----:B------:R-:W-:Y:S05]  /*5dc0*/  BSYNC B1 ;  /* 0x0000000000017941 */ /* 0x000fea0003800000 */
.L_x_106:
[----:B------:R-:W-:-:S13]  /*5dd0*/  LOP3.LUT P1, RZ, R4, 0xff, RZ, 0xc0, !PT ;  /* 0x000000ff04ff7812 */ /* 0x000fda000782c0ff */
[----:B------:R-:W-:Y:S05]  /*5de0*/  @P1 BRA `(.L_x_110) ;  /* 0xfffffff400141947 */ /* 0x000fea000383ffff */
[----:B------:R-:W-:Y:S05]  /*5df0*/  BSYNC B0 ;  /* 0x0000000000007941 */ /* 0x000fea0003800000 */
.L_x_98:
[----:B------:R-:W-:-:S03]  /*5e00*/  UMOV UR6, 0xffffffff ;  /* 0xffffffff00067882 */ /* 0x000fc60000000000 */
[----:B------:R-:W-:Y:S05]  /*5e10*/  BRA.DIV UR6, `(.L_x_111) ;  /* 0x0000000606187947 */ /* 0x000fea000b800000 */
[----:B------:R-:W-:-:S13]  /*5e20*/  ELECT P6, URZ, PT ;  /* 0x00000000003f782f */ /* 0x000fda00038c0000 */
.L_x_125:
[----:B------:R-:W-:Y:S04]  /*5e30*/  BSSY B0, `(.L_x_112) ;  /* 0x000002b000007945 */ /* 0x000fe80003800000 */
[----:B------:R-:W-:Y:S05]  /*5e40*/  @!P6 BRA `(.L_x_113) ;  /* 0x0000000000a4e947 */ /* 0x000fea0003800000 */
[----:B------:R-:W-:-:S04]  /*5e50*/  LOP3.LUT R18, R18, 0x2, RZ, 0xfc, !PT ;  /* 0x0000000212127812 */ /* 0x000fc800078efcff */
[----:B------:R-:W-:-:S13]  /*5e60*/  ISETP.NE.AND P0, PT, R18, 0x3, PT ;  /* 0x000000031200780c */ /* 0x000fda0003f05270 */
[----:B------:R-:W-:Y:S05]  /*5e70*/  @!P0 BRA `(.L_x_114) ;  /* 0x0000000000048947 */ /* 0x000fea0003800000 */
[----:B------:R-:W-:Y:S01]  /*5e80*/  BPT.TRAP 0x1 ;  /* 0x000000040000795c */ /* 0x000fe20000300000 */
.L_x_114:
[----:B------:R-:W0:Y:S01]  /*5e90*/  S2R R5, SR_CgaCtaId ;  /* 0x0000000000057919 */ /* 0x000e220000008800 */
[----:B------:R-:W-:Y:S02]  /*5ea0*/  MOV R2, 0x400 ;  /* 0x0000040000027802 */ /* 0x000fe40000000f00 */
[----:B------:R-:W-:Y:S02]  /*5eb0*/  SHF.L.U32 R4, R0, 0x1f, RZ ;  /* 0x0000001f00047819 */ /* 0x000fe400000006ff */
[----:B0-----:R-:W-:-:S05]  /*5ec0*/  LEA R2, R5, R2, 0x18 ;  /* 0x0000000205027211 */ /* 0x001fca00078ec0ff */
[----:B------:R-:W-:-:S04]  /*5ed0*/  VIADD R2, R2, 0x20 ;  /* 0x0000002002027836 */ /* 0x000fc80000000000 */
[C---:B------:R-:W-:Y:S02]  /*5ee0*/  IMAD R7, R3.reuse, 0x8, R2 ;  /* 0x0000000803077824 */ /* 0x040fe400078e0202 */
[----:B------:R-:W-:Y:S02]  /*5ef0*/  VIADD R3, R3, 0x1 ;  /* 0x0000000103037836 */ /* 0x000fe40000000000 */
[----:B------:R-:W0:Y:S03]  /*5f00*/  SYNCS.PHASECHK.TRANS64.TRYWAIT P0, [R7+URZ], R4 ;  /* 0x00000004070075a7 */ /* 0x000e26000800017f */
[----:B------:R-:W-:-:S04]  /*5f10*/  ISETP.NE.AND P1, PT, R3, 0x4, PT ;  /* 0x000000040300780c */ /* 0x000fc80003f25270 */
[----:B------:R-:W-:Y:S02]  /*5f20*/  SEL R5, RZ, 0x1, P1 ;  /* 0x00000001ff057807 */ /* 0x000fe40000800000 */
[----:B------:R-:W-:Y:S02]  /*5f30*/  SEL R3, R3, RZ, P1 ;  /* 0x000000ff03037207 */ /* 0x000fe40000800000 */
[----:B------:R-:W-:-:S03]  /*5f40*/  LOP3.LUT R6, R0, R5, RZ, 0x3c, !PT ;  /* 0x0000000500067212 */ /* 0x000fc600078e3cff */
[----:B------:R-:W-:Y:S01]  /*5f50*/  IMAD R8, R3, 0x8, R2 ;  /* 0x0000000803087824 */ /* 0x000fe200078e0202 */
[----:B------:R-:W-:Y:S01]  /*5f60*/  SHF.L.U32 R5, R6, 0x1f, RZ ;  /* 0x0000001f06057819 */ /* 0x000fe200000006ff */
[----:B0-----:R-:W-:Y:S06]  /*5f70*/  @!P0 BRA `(.L_x_115) ;  /* 0x0000000000e08947 */ /* 0x001fec0003800000 */
.L_x_126:
[----:B------:R-:W1:Y:S01]  /*5f80*/  SYNCS.PHASECHK.TRANS64.TRYWAIT P0, [R8+URZ], R5 ;  /* 0x00000005080075a7 */ /* 0x000e62000800017f */
[----:B------:R-:W-:-:S05]  /*5f90*/  VIADD R0, R3, 0x1 ;  /* 0x0000000103007836 */ /* 0x000fca0000000000 */
[----:B------:R-:W-:-:S04]  /*5fa0*/  ISETP.NE.AND P1, PT, R0, 0x4, PT ;  /* 0x000000040000780c */ /* 0x000fc80003f25270 */
[----:B------:R-:W-:Y:S02]  /*5fb0*/  SEL R3, RZ, 0x1, P1 ;  /* 0x00000001ff037807 */ /* 0x000fe40000800000 */
[----:B0-----:R-:W-:Y:S02]  /*5fc0*/  SEL R7, R0, RZ, P1 ;  /* 0x000000ff00077207 */ /* 0x001fe40000800000 */
[----:B------:R-:W-:-:S03]  /*5fd0*/  LOP3.LUT R9, R6, R3, RZ, 0x3c, !PT ;  /* 0x0000000306097212 */ /* 0x000fc600078e3cff */
[----:B------:R-:W-:Y:S01]  /*5fe0*/  IMAD R11, R7, 0x8, R2 ;  /* 0x00000008070b7824 */ /* 0x000fe200078e0202 */
[----:B------:R-:W-:Y:S01]  /*5ff0*/  SHF.L.U32 R6, R9, 0x1f, RZ ;  /* 0x0000001f09067819 */ /* 0x000fe200000006ff */
[----:B-1----:R-:W-:Y:S06]  /*6000*/  @!P0 BRA `(.L_x_116) ;  /* 0x0000000000d08947 */ /* 0x002fec0003800000 */
.L_x_127:
[----:B------:R-:W1:Y:S01]  /*6010*/  SYNCS.PHASECHK.TRANS64.TRYWAIT P0, [R11+URZ], R6 ;  /* 0x000000060b0075a7 */ /* 0x000e62000800017f */
[----:B------:R-:W-:-:S05]  /*6020*/  VIADD R0, R7, 0x1 ;  /* 0x0000000107007836 */ /* 0x000fca0000000000 */
[----:B------:R-:W-:-:S04]  /*6030*/  ISETP.NE.AND P1, PT, R0, 0x4, PT ;  /* 0x000000040000780c */ /* 0x000fc80003f25270 */
[----:B------:R-:W-:Y:S02]  /*6040*/  SEL R4, RZ, 0x1, P1 ;  /* 0x00000001ff047807 */ /* 0x000fe40000800000 */
[----:B------:R-:W-:Y:S02]  /*6050*/  SEL R3, R0, RZ, P1 ;  /* 0x000000ff00037207 */ /* 0x000fe40000800000 */
[----:B------:R-:W-:Y:S01]  /*6060*/  LOP3.LUT R0, R9, R4, RZ, 0x3c, !PT ;  /* 0x0000000409007212 */ /* 0x000fe200078e3cff */
[----:B-1----:R-:W-:Y:S06]  /*6070*/  @!P0 BRA `(.L_x_117) ;  /* 0x0000000000c88947 */ /* 0x002fec0003800000 */
.L_x_128:
[----:B------:R-:W-:Y:S01]  /*6080*/  IMAD R3, R3, 0x8, R2 ;  /* 0x0000000803037824 */ /* 0x000fe200078e0202 */
[----:B------:R-:W-:-:S07]  /*6090*/  SHF.L.U32 R0, R0, 0x1f, RZ ;  /* 0x0000001f00007819 */ /* 0x000fce00000006ff */
.L_x_118:
[----:B--2---:R2:W3:Y:S02]  /*60a0*/  SYNCS.PHASECHK.TRANS64.TRYWAIT P0, [R3+URZ], R0 ;  /* 0x00000000030075a7 */ /* 0x0044e4000800017f */
[----:B---3--:R-:W-:Y:S05]  /*60b0*/  @!P0 NANOSLEEP.SYNCS 0x989680 ;  /* 0x009896800000895d */ /* 0x008fea0003900000 */
[----:B------:R-:W3:Y:S02]  /*60c0*/  @!P0 SYNCS.PHASECHK.TRANS64 P0, [R3+URZ], R0 ;  /* 0x00000000030085a7 */ /* 0x000ee4000800007f */
[----:B---3--:R-:W-:Y:S05]  /*60d0*/  @!P0 BRA `(.L_x_118) ;  /* 0xfffffffc00f08947 */ /* 0x008fea000383ffff */
.L_x_113:
[----:B------:R-:W-:Y:S05]  /*60e0*/  BSYNC B0 ;  /* 0x0000000000007941 */ /* 0x000fea0003800000 */
.L_x_112:
[----:B------:R-:W-:Y:S05]  /*60f0*/  EXIT ;  /* 0x000000000000794d */ /* 0x000fea0003800000 */
.L_x_17:
[----:B-1----:R1:W2:Y:S02]  /*6100*/  SYNCS.PHASECHK.TRANS64.TRYWAIT P1, [R3+URZ], R0 ;  /* 0x00000000030075a7 */ /* 0x0022a4000802017f */
[----:B--2---:R-:W-:Y:S05]  /*6110*/  @!P1 NANOSLEEP.SYNCS 0x989680 ;  /* 0x009896800000995d */ /* 0x004fea0003900000 */
[----:B------:R-:W2:Y:S02]  /*6120*/  @!P1 SYNCS.PHASECHK.TRANS64 P1, [R3+URZ], R0 ;  /* 0x00000000030095a7 */ /* 0x000ea4000802007f */
[----:B--2---:R-:W-:Y:S05]  /*6130*/  @!P1 BRA `(.L_x_17) ;  /* 0xfffffffc00f09947 */ /* 0x004fea000383ffff */
[----:B------:R-:W-:Y:S05]  /*6140*/  BRA `(.L_x_16) ;  /* 0xffffffb000d87947 */ /* 0x000fea000383ffff */
.L_x_22:
[----:B-1----:R-:W-:-:S04]  /*6150*/  IMAD.U32 R4, RZ, RZ, UR8 ;  /* 0x00000008ff047e24 */ /* 0x002fc8000f8e00ff */
[----:B------:R1:W2:Y:S03]  /*6160*/  SYNCS.PHASECHK.TRANS64.TRYWAIT P1, [R4+URZ], R3 ;  /* 0x00000003040075a7 */ /* 0x0002a6000802017f */
[----:B--2---:R-:W-:Y:S05]  /*6170*/  @!P1 NANOSLEEP.SYNCS 0x989680 ;  /* 0x009896800000995d */ /* 0x004fea0003900000 */
[----:B------:R-:W2:Y:S02]  /*6180*/  @!P1 SYNCS.PHASECHK.TRANS64 P1, [R4+URZ], R3 ;  /* 0x00000003040095a7 */ /* 0x000ea4000802007f */
[----:B--2---:R-:W-:Y:S05]  /*6190*/  @!P1 BRA `(.L_x_22) ;  /* 0xfffffffc00ec9947 */ /* 0x004fea000383ffff */
[----:B------:R-:W-:Y:S05]  /*61a0*/  BRA `(.L_x_21) ;  /* 0xffffffb800147947 */ /* 0x000fea000383ffff */
.L_x_99:
[----:B------:R-:W-:Y:S01]  /*61b0*/  BSSY B1, `(.L_x_119) ;  /* 0x0000006000017945 */ /* 0x000fe20003800000 */
[----:B------:R-:W-:-:S07]  /*61c0*/  IMAD.MOV.U32 R15, RZ, RZ, -0x1 ;  /* 0xffffffffff0f7424 */ /* 0x000fce00078e00ff */
[----:B------:R-:W-:Y:S05]  /*61d0*/  WARPSYNC.COLLECTIVE R15, `(.L_x_120) ;  /* 0x000000000f0c7348 */ /* 0x000fea0003c00000 */
[----:B------:R-:W-:Y:S02]  /*61e0*/  ELECT P6, UR62, PT ;  /* 0x00000000003e782f */ /* 0x000fe400038c0000 */
[----:B------:R-:W-:Y:S01]  /*61f0*/  MOV R14, UR62 ;  /* 0x0000003e000e7c02 */ /* 0x000fe20008000f00 */
[----:B------:R-:W-:Y:S10]  /*6200*/  ENDCOLLECTIVE ;  /* 0x000000000000791b */ /* 0x000ff40003800000 */
.L_x_120:
[----:B------:R-:W-:Y:S05]  /*6210*/  BSYNC B1 ;  /* 0x0000000000017941 */ /* 0x000fea0003800000 */
.L_x_119:
[----:B------:R-:W-:Y:S05]  /*6220*/  BRA `(.L_x_121) ;  /* 0xfffffff000107947 */ /* 0x000fea000383ffff */
.L_x_102:
[----:B0-----:R0:W1:Y:S02]  /*6230*/  SYNCS.PHASECHK.TRANS64.TRYWAIT P1, [R14+URZ+0x20], R7 ;  /* 0x000020070e0075a7 */ /* 0x001064000802017f */
[----:B-1----:R-:W-:Y:S05]  /*6240*/  @!P1 NANOSLEEP.SYNCS 0x989680 ;  /* 0x009896800000995d */ /* 0x002fea0003900000 */
[----:B------:R-:W1:Y:S02]  /*6250*/  @!P1 SYNCS.PHASECHK.TRANS64 P1, [R14+URZ+0x20], R7 ;  /* 0x000020070e0095a7 */ /* 0x000e64000802007f */
[----:B-1----:R-:W-:Y:S05]  /*6260*/  @!P1 BRA `(.L_x_102) ;  /* 0xfffffffc00f09947 */ /* 0x002fea000383ffff */
[----:B------:R-:W-:Y:S05]  /*6270*/  BRA `(.L_x_122) ;  /* 0xfffffff000447947 */ /* 0x000fea000383ffff */
.L_x_111:
[----:B------:R-:W-:Y:S01]  /*6280*/  BSSY B0, `(.L_x_123) ;  /* 0x0000006000007945 */ /* 0x000fe20003800000 */
[----:B------:R-:W-:-:S07]  /*6290*/  IMAD.MOV.U32 R15, RZ, RZ, -0x1 ;  /* 0xffffffffff0f7424 */ /* 0x000fce00078e00ff */
[----:B------:R-:W-:Y:S05]  /*62a0*/  WARPSYNC.COLLECTIVE R15, `(.L_x_124) ;  /* 0x000000000f0c7348 */ /* 0x000fea0003c00000 */
[----:B------:R-:W-:Y:S02]  /*62b0*/  ELECT P6, UR62, PT ;  /* 0x00000000003e782f */ /* 0x000fe400038c0000 */
[----:B------:R-:W-:Y:S01]  /*62c0*/  MOV R14, UR62 ;  /* 0x0000003e000e7c02 */ /* 0x000fe20008000f00 */
[----:B------:R-:W-:Y:S10]  /*62d0*/  ENDCOLLECTIVE ;  /* 0x000000000000791b */ /* 0x000ff40003800000 */
.L_x_124:
[----:B------:R-:W-:Y:S05]  /*62e0*/  BSYNC B0 ;  /* 0x0000000000007941 */ /* 0x000fea0003800000 */
.L_x_123:
[----:B------:R-:W-:Y:S05]  /*62f0*/  BRA `(.L_x_125) ;  /* 0xfffffff800cc7947 */ /* 0x000fea000383ffff */
.L_x_115:
[----:B0-----:R0:W1:Y:S02]  /*6300*/  SYNCS.PHASECHK.TRANS64.TRYWAIT P0, [R7+URZ], R4 ;  /* 0x00000004070075a7 */ /* 0x001064000800017f */
[----:B-1----:R-:W-:Y:S05]  /*6310*/  @!P0 NANOSLEEP.SYNCS 0x989680 ;  /* 0x009896800000895d */ /* 0x002fea0003900000 */
[----:B------:R-:W1:Y:S02]  /*6320*/  @!P0 SYNCS.PHASECHK.TRANS64 P0, [R7+URZ], R4 ;  /* 0x00000004070085a7 */ /* 0x000e64000800007f */
[----:B-1----:R-:W-:Y:S05]  /*6330*/  @!P0 BRA `(.L_x_115) ;  /* 0xfffffffc00f08947 */ /* 0x002fea000383ffff */
[----:B------:R-:W-:Y:S05]  /*6340*/  BRA `(.L_x_126) ;  /* 0xfffffffc000c7947 */ /* 0x000fea000383ffff */
.L_x_116:
[----:B0-----:R0:W1:Y:S02]  /*6350*/  SYNCS.PHASECHK.TRANS64.TRYWAIT P0, [R8+URZ], R5 ;  /* 0x00000005080075a7 */ /* 0x001064000800017f */
[----:B-1----:R-:W-:Y:S05]  /*6360*/  @!P0 NANOSLEEP.SYNCS 0x989680 ;  /* 0x009896800000895d */ /* 0x002fea0003900000 */
[----:B------:R-:W1:Y:S02]  /*6370*/  @!P0 SYNCS.PHASECHK.TRANS64 P0, [R8+URZ], R5 ;  /* 0x00000005080085a7 */ /* 0x000e64000800007f */
[----:B-1----:R-:W-:Y:S05]  /*6380*/  @!P0 BRA `(.L_x_116) ;  /* 0xfffffffc00f08947 */ /* 0x002fea000383ffff */
[----:B------:R-:W-:Y:S05]  /*6390*/  BRA `(.L_x_127) ;  /* 0xfffffffc001c7947 */ /* 0x000fea000383ffff */
.L_x_117:
[----:B-1----:R1:W2:Y:S02]  /*63a0*/  SYNCS.PHASECHK.TRANS64.TRYWAIT P0, [R11+URZ], R6 ;  /* 0x000000060b0075a7 */ /* 0x0022a4000800017f */
[----:B--2---:R-:W-:Y:S05]  /*63b0*/  @!P0 NANOSLEEP.SYNCS 0x989680 ;  /* 0x009896800000895d */ /* 0x004fea0003900000 */
[----:B------:R-:W2:Y:S02]  /*63c0*/  @!P0 SYNCS.PHASECHK.TRANS64 P0, [R11+URZ], R6 ;  /* 0x000000060b0085a7 */ /* 0x000ea4000800007f */
[----:B--2---:R-:W-:Y:S05]  /*63d0*/  @!P0 BRA `(.L_x_117) ;  /* 0xfffffffc00f08947 */ /* 0x004fea000383ffff */
[----:B------:R-:W-:Y:S05]  /*63e0*/  BRA `(.L_x_128) ;  /* 0xfffffffc00247947 */ /* 0x000fea000383ffff */
.L_x_129:
[----:B------:R-:W-:-:S00]  /*63f0*/  BRA `(.L_x_129) ;  /* 0xfffffffc00fc7947 */ /* 0x000fc0000383ffff */
[----:B------:R-:W-:-:S00]  /*6400*/  NOP ;  /* 0x0000000000007918 */ /* 0x000fc00000000000 */
[----:B------:R-:W-:-:S00]  /*6410*/  NOP ;  /* 0x0000000000007918 */ /* 0x000fc00000000000 */
[----:B------:R-:W-:-:S00]  /*6420*/  NOP ;  /* 0x0000000000007918 */ /* 0x000fc00000000000 */
[----:B------:R-:W-:-:S00]  /*6430*/  NOP ;  /* 0x0000000000007918 */ /* 0x000fc00000000000 */
[----:B------:R-:W-:-:S00]  /*6440*/  NOP ;  /* 0x0000000000007918 */ /* 0x000fc00000000000 */
[----:B------:R-:W-:-:S00]  /*6450*/  NOP ;  /* 0x0000000000007918 */ /* 0x000fc00000000000 */
[----:B------:R-:W-:-:S00]  /*6460*/  NOP ;  /* 0x0000000000007918 */ /* 0x000fc00000000000 */
[----:B------:R-:W-:-:S00]  /*6470*/  NOP ;  /* 0x0000000000007918 */ /* 0x000fc00000000000 */
.L_x_130:


//--------------------- .nv.global.init           --------------------------
	.section	.nv.global.init,"aw",@progbits
.nv.global.init:
	.type		$str$22,@object
	.size		$str$22,($str$23 - $str$22)
$str$22:
        /*0000*/ 	.byte	0x6b, 0x5f, 0x74, 0x69, 0x6c, 0x65, 0x5f, 0x63, 0x6f, 0x75, 0x6e, 0x74, 0x20, 0x3e, 0x3d, 0x20
        /*0010*/ 	.byte	0x31, 0x00
	.type		$str$23,@object
	.size		$str$23,(__unnamed_1 - $str$23)
$str$23:
        /*0012*/ 	.byte	0x2f, 0x74, 0x6d, 0x70, 0x2f, 0x63, 0x75, 0x74, 0x6c, 0x61, 0x73, 0x73, 0x5f, 0x73, 0x77, 0x65
        /*0022*/ 	.byte	0x65, 0x70, 0x5f, 0x73, 0x72, 0x63, 0x2f, 0x69, 0x6e, 0x63, 0x6c, 0x75, 0x64, 0x65, 0x2f, 0x63
        /*0032*/ 	.byte	0x75, 0x74, 0x6c, 0x61, 0x73, 0x73, 0x2f, 0x67, 0x65, 0x6d, 0x6d, 0x2f, 0x63, 0x6f, 0x6c, 0x6c
        /*0042*/ 	.byte	0x65, 0x63, 0x74, 0x69, 0x76, 0x65, 0x2f, 0x73, 0x6d, 0x39, 0x30, 0x5f, 0x6d, 0x6d, 0x61, 0x5f
        /*0052*/ 	.byte	0x74, 0x6d, 0x61, 0x5f, 0x67, 0x6d, 0x6d, 0x61, 0x5f, 0x73, 0x73, 0x5f, 0x77, 0x61, 0x72, 0x70
        /*0062*/ 	.byte	0x73, 0x70, 0x65, 0x63, 0x69, 0x61, 0x6c, 0x69, 0x7a, 0x65, 0x64, 0x2e, 0x68, 0x70, 0x70, 0x00
	.type		__unnamed_1,@object
	.size		__unnamed_1,(.L_0 - __unnamed_1)
__unnamed_1:
        /*0072*/ 	.byte	0x76, 0x6f, 0x69, 0x64, 0x20, 0x63, 0x75, 0x74, 0x6c, 0x61, 0x73, 0x73, 0x3a, 0x3a, 0x67, 0x65
        /* <DEDUP_REMOVED lines=180> */
        /*0bc2*/ 	.byte	0x79, 0x5d, 0x00
.L_0:


//--------------------- .nv.shared._ZN7cutlass13device_kernelINS_4gemm6kernel13GemmUniversalIN4cute5tupleIJiiiiEEENS1_10collective13CollectiveMmaINS1_34MainloopSm90TmaGmmaWarpSpecializedILi4ENS5_IJNS4_1CILi1EEESB_SB_EEENS1_35KernelTmaWarpSpecializedCooperativeEEENS5_IJNSA_ILi128EEENSA_ILi64EEESF_EEENS_10bfloat16_tENS5_IJlSB_lEEESI_SJ_NS4_8TiledMMAINS4_8MMA_AtomIJNS4_4SM904GMMA27MMA_64x64x16_F32BF16BF16_SSILNSN_5MajorE0ELSP_0ELNSN_7ScaleInE1ELSQ_1EEEEEENS4_6LayoutINS5_IJNSA_ILi2EEESB_SB_EEENS5_IJSB_NSA_ILi0EEESW_EEEEENS5_IJNS4_10UnderscoreESZ_SZ_EEEEENS4_13SM90_TMA_LOADENS4_14ComposedLayoutINS4_7SwizzleILi3ELi4ELi3EEENS4_18smem_ptr_flag_bitsILi16EEENST_INS5_IJNSA_ILi8EEESG_EEENS5_IJSG_SB_EEEEEEEvNS4_8identityES12_S1C_vS1D_EENS_8epilogue10collective6detail29Sm90TmaWarpSpecializedAdapterINS1G_15DefaultEpilogueISI_SJ_SJ_NS1F_6thread17LinearCombinationISI_Li1EffLNS1K_9ScaleType4KindE0ELNS_15FloatRoundStyleE2ESI_EENS1_15EpilogueDefaultEEEEEvvEEEEvNT_6ParamsE --------------------------
	.section	.nv.shared._ZN7cutlass13device_kernelINS_4gemm6kernel13GemmUniversalIN4cute5tupleIJiiiiEEENS1_10collective13CollectiveMmaINS1_34MainloopSm90TmaGmmaWarpSpecializedILi4ENS5_IJNS4_1CILi1EEESB_SB_EEENS1_35KernelTmaWarpSpecializedCooperativeEEENS5_IJNSA_ILi128EEENSA_ILi64EEESF_EEENS_10bfloat16_tENS5_IJlSB_lEEESI_SJ_NS4_8TiledMMAINS4_8MMA_AtomIJNS4_4SM904GMMA27MMA_64x64x16_F32BF16BF16_SSILNSN_5MajorE0ELSP_0ELNSN_7ScaleInE1ELSQ_1EEEEEENS4_6LayoutINS5_IJNSA_ILi2EEESB_SB_EEENS5_IJSB_NSA_ILi0EEESW_EEEEENS5_IJNS4_10UnderscoreESZ_SZ_EEEEENS4_13SM90_TMA_LOADENS4_14ComposedLayoutINS4_7SwizzleILi3ELi4ELi3EEENS4_18smem_ptr_flag_bitsILi16EEENST_INS5_IJNSA_ILi8EEESG_EEENS5_IJSG_SB_EEEEEEEvNS4_8identityES12_S1C_vS1D_EENS_8epilogue10collective6detail29Sm90TmaWarpSpecializedAdapterINS1G_15DefaultEpilogueISI_SJ_SJ_NS1F_6thread17LinearCombinationISI_Li1EffLNS1K_9ScaleType4KindE0ELNS_15FloatRoundStyleE2ESI_EENS1_15EpilogueDefaultEEEEEvvEEEEvNT_6ParamsE,"aw",@nobits
	.sectionflags	@""
	.align	16
	.zero		1024


//--------------------- .nv.shared.reserved.0     --------------------------
	.section	.nv.shared.reserved.0,"aw",@nobits
	.weak		__nv_reservedSMEM_offset_0_alias
	.size		__nv_reservedSMEM_offset_0_alias, 0, 0
	.other		__nv_reservedSMEM_offset_0_alias,@"STO_CUDA_RESERVED_SHARED STV_DEFAULT"
__nv_reservedSMEM_offset_0_alias:
	.zero		0


//--------------------- .nv.global                --------------------------
	.section	.nv.global,"aw",@nobits
.nv.global:
	.type		_ZN40_INTERNAL_01a5bcd9_4_k_cu_86587a06_224824cute1_E,@object
	.size		_ZN40_INTERNAL_01a5bcd9_4_k_cu_86587a06_224824cute1_E,(_ZN40_INTERNAL_01a5bcd9_4_k_cu_86587a06_224824cuda3std3__45__cpo6cbeginE - _ZN40_INTERNAL_01a5bcd9_4_k_cu_86587a06_224824cute1_E)
_ZN40_INTERNAL_01a5bcd9_4_k_cu_86587a06_224824cute1_E:
	.zero		1
	.type		_ZN40_INTERNAL_01a5bcd9_4_k_cu_86587a06_224824cuda3std3__45__cpo6cbeginE,@object
	.size		_ZN40_INTERNAL_01a5bcd9_4_k_cu_86587a06_224824cuda3std3__45__cpo6cbeginE,(_ZN40_INTERNAL_01a5bcd9_4_k_cu_86587a06_224824cuda3std3__48in_placeE - _ZN40_INTERNAL_01a5bcd9_4_k_cu_86587a06_224824cuda3std3__45__cpo6cbeginE)
_ZN40_INTERNAL_01a5bcd9_4_k_cu_86587a06_224824cuda3std3__45__cpo6cbeginE:
	.zero		1
	.type		_ZN40_INTERNAL_01a5bcd9_4_k_cu_86587a06_224824cuda3std3__48in_placeE,@object
	.size		_ZN40_INTERNAL_01a5bcd9_4_k_cu_86587a06_224824cuda3std3__48in_placeE,(_ZN40_INTERNAL_01a5bcd9_4_k_cu_86587a06_224824cuda3std6ranges3__45__cpo9iter_moveE - _ZN40_INTERNAL_01a5bcd9_4_k_cu_86587a06_224824cuda3std3__48in_placeE)
_ZN40_INTERNAL_01a5bcd9_4_k_cu_86587a06_224824cuda3std3__48in_placeE:
	.zero		1
	.type		_ZN40_INTERNAL_01a5bcd9_4_k_cu_86587a06_224824cuda3std6ranges3__45__cpo9iter_moveE,@object
	.size		_ZN40_INTERNAL_01a5bcd9_4_k_cu_86587a06_224824cuda3std6ranges3__45__cpo9iter_moveE,(_ZN40_INTERNAL_01a5bcd9_4_k_cu_86587a06_224824cuda3std3__45__cpo5beginE - _ZN40_INTERNAL_01a5bcd9_4_k_cu_86587a06_224824cuda3std6ranges3__45__cpo9iter_moveE)
_ZN40_INTERNAL_01a5bcd9_4_k_cu_86587a06_224824cuda3std6ranges3__45__cpo9iter_moveE:
	.zero		1
	.type		_ZN40_INTERNAL_01a5bcd9_4_k_cu_86587a06_224824cuda3std3__45__cpo5beginE,@object
	.size		_ZN40_INTERNAL_01a5bcd9_4_k_cu_86587a06_224824cuda3std3__45__cpo5beginE,(_ZN40_INTERNAL_01a5bcd9_4_k_cu_86587a06_224824cuda3std3__442_GLOBAL__N__01a5bcd9_4_k_cu_86587a06_224826ignoreE - _ZN40_INTERNAL_01a5bcd9_4_k_cu_86587a06_224824cuda3std3__45__cpo5beginE)
_ZN40_INTERNAL_01a5bcd9_4_k_cu_86587a06_224824cuda3std3__45__cpo5beginE:
	.zero		1
	.type		_ZN40_INTERNAL_01a5bcd9_4_k_cu_86587a06_224824cuda3std3__442_GLOBAL__N__01a5bcd9_4_k_cu_86587a06_224826ignoreE,@object
	.size		_ZN40_INTERNAL_01a5bcd9_4_k_cu_86587a06_224824cuda3std3__442_GLOBAL__N__01a5bcd9_4_k_cu_86587a06_224826ignoreE,(_ZN40_INTERNAL_01a5bcd9_4_k_cu_86587a06_224824cute7productE - _ZN40_INTERNAL_01a5bcd9_4_k_cu_86587a06_224824cuda3std3__442_GLOBAL__N__01a5bcd9_4_k_cu_86587a06_224826ignoreE)
_ZN40_INTERNAL_01a5bcd9_4_k_cu_86587a06_224824cuda3std3__442_GLOBAL__N__01a5bcd9_4_k_cu_86587a06_224826ignoreE:
	.zero		1
	.type		_ZN40_INTERNAL_01a5bcd9_4_k_cu_86587a06_224824cute7productE,@object
	.size		_ZN40_INTERNAL_01a5bcd9_4_k_cu_86587a06_224824cute7productE,(_ZN40_INTERNAL_01a5bcd9_4_k_cu_86587a06_224824cuda3std3__45__cpo3endE - _ZN40_INTERNAL_01a5bcd9_4_k_cu_86587a06_224824cute7productE)
_ZN40_INTERNAL_01a5bcd9_4_k_cu_86587a06_224824cute7productE:
	.zero		1
	.type		_ZN40_INTERNAL_01a5bcd9_4_k_cu_86587a06_224824cuda3std3__45__cpo3endE,@object
	.size		_ZN40_INTERNAL_01a5bcd9_4_k_cu_86587a06_224824cuda3std3__45__cpo3endE,(_ZN40_INTERNAL_01a5bcd9_4_k_cu_86587a06_224824cuda3std3__419piecewise_constructE - _ZN40_INTERNAL_01a5bcd9_4_k_cu_86587a06_224824cuda3std3__45__cpo3endE)
_ZN40_INTERNAL_01a5bcd9_4_k_cu_86587a06_224824cuda3std3__45__cpo3endE:
	.zero		1
	.type		_ZN40_INTERNAL_01a5bcd9_4_k_cu_86587a06_224824cuda3std3__419piecewise_constructE,@object
	.size		_ZN40_INTERNAL_01a5bcd9_4_k_cu_86587a06_224824cuda3std3__419piecewise_constructE,(_ZN40_INTERNAL_01a5bcd9_4_k_cu_86587a06_224824cuda3std3__45__cpo4cendE - _ZN40_INTERNAL_01a5bcd9_4_k_cu_86587a06_224824cuda3std3__419piecewise_constructE)
_ZN40_INTERNAL_01a5bcd9_4_k_cu_86587a06_224824cuda3std3__419piecewise_constructE:
	.zero		1
	.type		_ZN40_INTERNAL_01a5bcd9_4_k_cu_86587a06_224824cuda3std3__45__cpo4cendE,@object
	.size		_ZN40_INTERNAL_01a5bcd9_4_k_cu_86587a06_224824cuda3std3__45__cpo4cendE,(_ZN40_INTERNAL_01a5bcd9_4_k_cu_86587a06_224824cuda3std6ranges3__45__cpo4swapE - _ZN40_INTERNAL_01a5bcd9_4_k_cu_86587a06_224824cuda3std3__45__cpo4cendE)
_ZN40_INTERNAL_01a5bcd9_4_k_cu_86587a06_224824cuda3std3__45__cpo4cendE:
	.zero		1
	.type		_ZN40_INTERNAL_01a5bcd9_4_k_cu_86587a06_224824cuda3std6ranges3__45__cpo4swapE,@object
	.size		_ZN40_INTERNAL_01a5bcd9_4_k_cu_86587a06_224824cuda3std6ranges3__45__cpo4swapE,(.L_8 - _ZN40_INTERNAL_01a5bcd9_4_k_cu_86587a06_224824cuda3std6ranges3__45__cpo4swapE)
_ZN40_INTERNAL_01a5bcd9_4_k_cu_86587a06_224824cuda3std6ranges3__45__cpo4swapE:
	.zero		1
.L_8:


//--------------------- .nv.constant0._ZN7cutlass13device_kernelINS_4gemm6kernel13GemmUniversalIN4cute5tupleIJiiiiEEENS1_10collective13CollectiveMmaINS1_34MainloopSm90TmaGmmaWarpSpecializedILi4ENS5_IJNS4_1CILi1EEESB_SB_EEENS1_35KernelTmaWarpSpecializedCooperativeEEENS5_IJNSA_ILi128EEENSA_ILi64EEESF_EEENS_10bfloat16_tENS5_IJlSB_lEEESI_SJ_NS4_8TiledMMAINS4_8MMA_AtomIJNS4_4SM904GMMA27MMA_64x64x16_F32BF16BF16_SSILNSN_5MajorE0ELSP_0ELNSN_7ScaleInE1ELSQ_1EEEEEENS4_6LayoutINS5_IJNSA_ILi2EEESB_SB_EEENS5_IJSB_NSA_ILi0EEESW_EEEEENS5_IJNS4_10UnderscoreESZ_SZ_EEEEENS4_13SM90_TMA_LOADENS4_14ComposedLayoutINS4_7SwizzleILi3ELi4ELi3EEENS4_18smem_ptr_flag_bitsILi16EEENST_INS5_IJNSA_ILi8EEESG_EEENS5_IJSG_SB_EEEEEEEvNS4_8identityES12_S1C_vS1D_EENS_8epilogue10collective6detail29Sm90TmaWarpSpecializedAdapterINS1G_15DefaultEpilogueISI_SJ_SJ_NS1F_6thread17LinearCombinationISI_Li1EffLNS1K_9ScaleType4KindE0ELNS_15FloatRoundStyleE2ESI_EENS1_15EpilogueDefaultEEEEEvvEEEEvNT_6ParamsE --------------------------
	.section	.nv.constant0._ZN7cutlass13device_kernelINS_4gemm6kernel13GemmUniversalIN4cute5tupleIJiiiiEEENS1_10collective13CollectiveMmaINS1_34MainloopSm90TmaGmmaWarpSpecializedILi4ENS5_IJNS4_1CILi1EEESB_SB_EEENS1_35KernelTmaWarpSpecializedCooperativeEEENS5_IJNSA_ILi128EEENSA_ILi64EEESF_EEENS_10bfloat16_tENS5_IJlSB_lEEESI_SJ_NS4_8TiledMMAINS4_8MMA_AtomIJNS4_4SM904GMMA27MMA_64x64x16_F32BF16BF16_SSILNSN_5MajorE0ELSP_0ELNSN_7ScaleInE1ELSQ_1EEEEEENS4_6LayoutINS5_IJNSA_ILi2EEESB_SB_EEENS5_IJSB_NSA_ILi0EEESW_EEEEENS5_IJNS4_10UnderscoreESZ_SZ_EEEEENS4_13SM90_TMA_LOADENS4_14ComposedLayoutINS4_7SwizzleILi3ELi4ELi3EEENS4_18smem_ptr_flag_bitsILi16EEENST_INS5_IJNSA_ILi8EEESG_EEENS5_IJSG_SB_EEEEEEEvNS4_8identityES12_S1C_vS1D_EENS_8epilogue10collective6detail29Sm90TmaWarpSpecializedAdapterINS1G_15DefaultEpilogueISI_SJ_SJ_NS1F_6thread17LinearCombinationISI_Li1EffLNS1K_9ScaleType4KindE0ELNS_15FloatRoundStyleE2ESI_EENS1_15EpilogueDefaultEEEEEvvEEEEvNT_6ParamsE,"a",@progbits
	.sectionflags	@""
	.align	4
.nv.constant0._ZN7cutlass13device_kernelINS_4gemm6kernel13GemmUniversalIN4cute5tupleIJiiiiEEENS1_10collective13CollectiveMmaINS1_34MainloopSm90TmaGmmaWarpSpecializedILi4ENS5_IJNS4_1CILi1EEESB_SB_EEENS1_35KernelTmaWarpSpecializedCooperativeEEENS5_IJNSA_ILi128EEENSA_ILi64EEESF_EEENS_10bfloat16_tENS5_IJlSB_lEEESI_SJ_NS4_8TiledMMAINS4_8MMA_AtomIJNS4_4SM904GMMA27MMA_64x64x16_F32BF16BF16_SSILNSN_5MajorE0ELSP_0ELNSN_7ScaleInE1ELSQ_1EEEEEENS4_6LayoutINS5_IJNSA_ILi2EEESB_SB_EEENS5_IJSB_NSA_ILi0EEESW_EEEEENS5_IJNS4_10UnderscoreESZ_SZ_EEEEENS4_13SM90_TMA_LOADENS4_14ComposedLayoutINS4_7SwizzleILi3ELi4ELi3EEENS4_18smem_ptr_flag_bitsILi16EEENST_INS5_IJNSA_ILi8EEESG_EEENS5_IJSG_SB_EEEEEEEvNS4_8identityES12_S1C_vS1D_EENS_8epilogue10collective6detail29Sm90TmaWarpSpecializedAdapterINS1G_15DefaultEpilogueISI_SJ_SJ_NS1F_6thread17LinearCombinationISI_Li1EffLNS1K_9ScaleType4KindE0ELNS_15FloatRoundStyleE2ESI_EENS1_15EpilogueDefaultEEEEEvvEEEEvNT_6ParamsE:
	.zero		1664


//--------------------- SYMBOLS --------------------------

	.type		.nv.reservedSmem.offset0,@object
	.size		.nv.reservedSmem.offset0,0x4
	.type		__assertfail,@function
